	.target	sm_90a

	.elftype	@"ET_EXEC"


//--------------------- .note.nv.tkinfo           --------------------------
	.section	.note.nv.tkinfo,"",@"SHT_NOTE"
	.sectionflags	@"SHF_NOTE_NV_TKINFO"
	.tkinfo
        /*0018*/ 	.word	0x00000002
        /*0030*/ 	.string	""
        /*0030*/ 	.string	"ptxas"
        /*0030*/ 	.string	"Cuda compilation tools, release 13.0, V13.0.88"
        /*0030*/ 	.string	"Build cuda_13.0.r13.0/compiler.36424714_0"
        /*0030*/ 	.string	"-arch sm_90a -m 64 "



//--------------------- .note.nv.cuinfo           --------------------------
	.section	.note.nv.cuinfo,"",@"SHT_NOTE"
	.sectionflags	@"SHF_NOTE_NV_CUINFO"
        /*0018*/ 	.short	0x0002
        /*001a*/ 	.short	0x005a
        /*001c*/ 	.short	0x0082
	.zero		2


//--------------------- .nv.info                  --------------------------
	.section	.nv.info,"",@"SHT_CUDA_INFO"
	.align	4


	//----- nvinfo : EIATTR_REGCOUNT
	.align		4
        /*0000*/ 	.byte	0x04, 0x2f
        /*0002*/ 	.short	(.L_17 - .L_16)
	.align		4
.L_16:
        /*0004*/ 	.word	index@(_ZN7cutlass13device_kernelINS_4gemm6kernel13GemmUniversalIN4cute5tupleIJiiiiEEENS1_10collective13CollectiveMmaINS1_39MainloopSm90TmaGmmaRmemAWarpSpecializedILi4ENS5_IJNS4_1CILi1EEESB_SB_EEENS1_35KernelTmaWarpSpecializedCooperativeEEENS5_IJNSA_ILi256EEENSA_ILi128EEENSA_ILi32EEEEEEfNS5_IJSB_llEEEfSJ_NS4_8TiledMMAINS4_8MMA_AtomIJNS4_4SM904GMMA30MMA_64x128x8_F32TF32TF32_RS_TNILNSN_7ScaleInE1ELSP_1EEEEEENS4_6LayoutINS5_IJNSA_ILi2EEESB_SB_EEENS5_IJSB_NSA_ILi0EEESV_EEEEENS5_IJNS4_10UnderscoreESY_SY_EEEEENS4_13SM90_TMA_LOADENS4_14ComposedLayoutINS4_7SwizzleILi1ELi4ELi3EEENS4_18smem_ptr_flag_bitsILi32EEENSS_INS5_IJNSA_ILi8EEES17_EEENS5_IJSB_S17_EEEEEEENS4_9Copy_AtomIJNS4_39AutoVectorizingCopyWithAssumedAlignmentILi128EEEfEEENS4_8identityES11_S1B_vS1G_EENS_8epilogue10collective6detail29Sm90TmaWarpSpecializedAdapterINS1J_15DefaultEpilogueIfNS5_IJlSB_lEEES1N_NS1I_6thread17LinearCombinationIfLi1EffLNS1O_9ScaleType4KindE0ELNS_15FloatRoundStyleE2EfEENS1_15EpilogueDefaultEEEEEvvEEEEvNT_6ParamsE)
        /*0008*/ 	.word	0x000000a8


	//----- nvinfo : EIATTR_FRAME_SIZE
	.align		4
.L_17:
        /*000c*/ 	.byte	0x04, 0x11
        /*000e*/ 	.short	(.L_19 - .L_18)
	.align		4
.L_18:
        /*0010*/ 	.word	index@(_ZN7cutlass13device_kernelINS_4gemm6kernel13GemmUniversalIN4cute5tupleIJiiiiEEENS1_10collective13CollectiveMmaINS1_39MainloopSm90TmaGmmaRmemAWarpSpecializedILi4ENS5_IJNS4_1CILi1EEESB_SB_EEENS1_35KernelTmaWarpSpecializedCooperativeEEENS5_IJNSA_ILi256EEENSA_ILi128EEENSA_ILi32EEEEEEfNS5_IJSB_llEEEfSJ_NS4_8TiledMMAINS4_8MMA_AtomIJNS4_4SM904GMMA30MMA_64x128x8_F32TF32TF32_RS_TNILNSN_7ScaleInE1ELSP_1EEEEEENS4_6LayoutINS5_IJNSA_ILi2EEESB_SB_EEENS5_IJSB_NSA_ILi0EEESV_EEEEENS5_IJNS4_10UnderscoreESY_SY_EEEEENS4_13SM90_TMA_LOADENS4_14ComposedLayoutINS4_7SwizzleILi1ELi4ELi3EEENS4_18smem_ptr_flag_bitsILi32EEENSS_INS5_IJNSA_ILi8EEES17_EEENS5_IJSB_S17_EEEEEEENS4_9Copy_AtomIJNS4_39AutoVectorizingCopyWithAssumedAlignmentILi128EEEfEEENS4_8identityES11_S1B_vS1G_EENS_8epilogue10collective6detail29Sm90TmaWarpSpecializedAdapterINS1J_15DefaultEpilogueIfNS5_IJlSB_lEEES1N_NS1I_6thread17LinearCombinationIfLi1EffLNS1O_9ScaleType4KindE0ELNS_15FloatRoundStyleE2EfEENS1_15EpilogueDefaultEEEEEvvEEEEvNT_6ParamsE)
        /*0014*/ 	.word	0x00000080


	//----- nvinfo : EIATTR_MIN_STACK_SIZE
	.align		4
.L_19:
        /*0018*/ 	.byte	0x04, 0x12
        /*001a*/ 	.short	(.L_21 - .L_20)
	.align		4
.L_20:
        /*001c*/ 	.word	index@(_ZN7cutlass13device_kernelINS_4gemm6kernel13GemmUniversalIN4cute5tupleIJiiiiEEENS1_10collective13CollectiveMmaINS1_39MainloopSm90TmaGmmaRmemAWarpSpecializedILi4ENS5_IJNS4_1CILi1EEESB_SB_EEENS1_35KernelTmaWarpSpecializedCooperativeEEENS5_IJNSA_ILi256EEENSA_ILi128EEENSA_ILi32EEEEEEfNS5_IJSB_llEEEfSJ_NS4_8TiledMMAINS4_8MMA_AtomIJNS4_4SM904GMMA30MMA_64x128x8_F32TF32TF32_RS_TNILNSN_7ScaleInE1ELSP_1EEEEEENS4_6LayoutINS5_IJNSA_ILi2EEESB_SB_EEENS5_IJSB_NSA_ILi0EEESV_EEEEENS5_IJNS4_10UnderscoreESY_SY_EEEEENS4_13SM90_TMA_LOADENS4_14ComposedLayoutINS4_7SwizzleILi1ELi4ELi3EEENS4_18smem_ptr_flag_bitsILi32EEENSS_INS5_IJNSA_ILi8EEES17_EEENS5_IJSB_S17_EEEEEEENS4_9Copy_AtomIJNS4_39AutoVectorizingCopyWithAssumedAlignmentILi128EEEfEEENS4_8identityES11_S1B_vS1G_EENS_8epilogue10collective6detail29Sm90TmaWarpSpecializedAdapterINS1J_15DefaultEpilogueIfNS5_IJlSB_lEEES1N_NS1I_6thread17LinearCombinationIfLi1EffLNS1O_9ScaleType4KindE0ELNS_15FloatRoundStyleE2EfEENS1_15EpilogueDefaultEEEEEvvEEEEvNT_6ParamsE)
        /*0020*/ 	.word	0x00000080
.L_21:


//--------------------- .nv.compat                --------------------------
	.section	.nv.compat,"",@"SHT_CUDA_COMPAT_INFO"
	.align	4
        /*0000*/ 	.byte	0x02, 0x09, 0x01, 0x00, 0x02, 0x02, 0x04, 0x00, 0x02, 0x05, 0x05, 0x00, 0x03, 0x07, 0x01, 0x01
        /*0010*/ 	.byte	0x02, 0x03, 0x01, 0x00, 0x02, 0x06, 0x01, 0x00, 0x04, 0x0b, 0x08, 0x00, 0x00, 0x00, 0x00, 0x00
        /*0020*/ 	.byte	0x00, 0x00, 0x00, 0x00


//--------------------- .nv.info._ZN7cutlass13device_kernelINS_4gemm6kernel13GemmUniversalIN4cute5tupleIJiiiiEEENS1_10collective13CollectiveMmaINS1_39MainloopSm90TmaGmmaRmemAWarpSpecializedILi4ENS5_IJNS4_1CILi1EEESB_SB_EEENS1_35KernelTmaWarpSpecializedCooperativeEEENS5_IJNSA_ILi256EEENSA_ILi128EEENSA_ILi32EEEEEEfNS5_IJSB_llEEEfSJ_NS4_8TiledMMAINS4_8MMA_AtomIJNS4_4SM904GMMA30MMA_64x128x8_F32TF32TF32_RS_TNILNSN_7ScaleInE1ELSP_1EEEEEENS4_6LayoutINS5_IJNSA_ILi2EEESB_SB_EEENS5_IJSB_NSA_ILi0EEESV_EEEEENS5_IJNS4_10UnderscoreESY_SY_EEEEENS4_13SM90_TMA_LOADENS4_14ComposedLayoutINS4_7SwizzleILi1ELi4ELi3EEENS4_18smem_ptr_flag_bitsILi32EEENSS_INS5_IJNSA_ILi8EEES17_EEENS5_IJSB_S17_EEEEEEENS4_9Copy_AtomIJNS4_39AutoVectorizingCopyWithAssumedAlignmentILi128EEEfEEENS4_8identityES11_S1B_vS1G_EENS_8epilogue10collective6detail29Sm90TmaWarpSpecializedAdapterINS1J_15DefaultEpilogueIfNS5_IJlSB_lEEES1N_NS1I_6thread17LinearCombinationIfLi1EffLNS1O_9ScaleType4KindE0ELNS_15FloatRoundStyleE2EfEENS1_15EpilogueDefaultEEEEEvvEEEEvNT_6ParamsE --------------------------
	.section	.nv.info._ZN7cutlass13device_kernelINS_4gemm6kernel13GemmUniversalIN4cute5tupleIJiiiiEEENS1_10collective13CollectiveMmaINS1_39MainloopSm90TmaGmmaRmemAWarpSpecializedILi4ENS5_IJNS4_1CILi1EEESB_SB_EEENS1_35KernelTmaWarpSpecializedCooperativeEEENS5_IJNSA_ILi256EEENSA_ILi128EEENSA_ILi32EEEEEEfNS5_IJSB_llEEEfSJ_NS4_8TiledMMAINS4_8MMA_AtomIJNS4_4SM904GMMA30MMA_64x128x8_F32TF32TF32_RS_TNILNSN_7ScaleInE1ELSP_1EEEEEENS4_6LayoutINS5_IJNSA_ILi2EEESB_SB_EEENS5_IJSB_NSA_ILi0EEESV_EEEEENS5_IJNS4_10UnderscoreESY_SY_EEEEENS4_13SM90_TMA_LOADENS4_14ComposedLayoutINS4_7SwizzleILi1ELi4ELi3EEENS4_18smem_ptr_flag_bitsILi32EEENSS_INS5_IJNSA_ILi8EEES17_EEENS5_IJSB_S17_EEEEEEENS4_9Copy_AtomIJNS4_39AutoVectorizingCopyWithAssumedAlignmentILi128EEEfEEENS4_8identityES11_S1B_vS1G_EENS_8epilogue10collective6detail29Sm90TmaWarpSpecializedAdapterINS1J_15DefaultEpilogueIfNS5_IJlSB_lEEES1N_NS1I_6thread17LinearCombinationIfLi1EffLNS1O_9ScaleType4KindE0ELNS_15FloatRoundStyleE2EfEENS1_15EpilogueDefaultEEEEEvvEEEEvNT_6ParamsE,"",@"SHT_CUDA_INFO"
	.sectionflags	@""
	.align	4


	//----- nvinfo : EIATTR_CUDA_API_VERSION
	.align		4
        /*0000*/ 	.byte	0x04, 0x37
        /*0002*/ 	.short	(.L_23 - .L_22)
.L_22:
        /*0004*/ 	.word	0x00000082


	//----- nvinfo : EIATTR_KPARAM_INFO
	.align		4
.L_23:
        /*0008*/ 	.byte	0x04, 0x17
        /*000a*/ 	.short	(.L_25 - .L_24)
.L_24:
        /*000c*/ 	.word	0x00000000
        /*0010*/ 	.short	0x0000
        /*0012*/ 	.short	0x0070
        /*0014*/ 	.byte	0x00, 0xf0, 0x01, 0x10


	//----- nvinfo : EIATTR_SPARSE_MMA_MASK
	.align		4
.L_25:
        /*0018*/ 	.byte	0x03, 0x50
        /*001a*/ 	.short	0x0000


	//----- nvinfo : EIATTR_MAXREG_COUNT
	.align		4
        /*001c*/ 	.byte	0x03, 0x1b
        /*001e*/ 	.short	0x00a8


	//----- nvinfo : EIATTR_NUM_BARRIERS
	.align		4
        /*0020*/ 	.byte	0x02, 0x4c
        /*0022*/ 	.byte	0x03
	.zero		1


	//----- nvinfo : EIATTR_EXTERNS
	.align		4
        /*0024*/ 	.byte	0x04, 0x0f
        /*0026*/ 	.short	(.L_27 - .L_26)


	//   ....[0]....
	.align		4
.L_26:
        /*0028*/ 	.word	index@(__assertfail)


	//----- nvinfo : EIATTR_ANNOTATIONS
	.align		4
.L_27:
        /*002c*/ 	.byte	0x04, 0x55
        /*002e*/ 	.short	(.L_29 - .L_28)


	//   ....[0]....
.L_28:
        /*0030*/ 	.word	0x00000001
        /*0034*/ 	.byte	0x90, 0x05, 0x00, 0x00, 0x01, 0x00, 0x00, 0x00, 0xb0, 0x05, 0x00, 0x00, 0x01, 0x00, 0x00, 0x00
        /* <DEDUP_REMOVED lines=43> */
        /*02f4*/ 	.byte	0x10, 0xd7, 0x00, 0x00


	//----- nvinfo : EIATTR_MERCURY_ISA_VERSION
	.align		4
.L_29:
        /*02f8*/ 	.byte	0x03, 0x5f
        /*02fa*/ 	.short	0x0101


	//----- nvinfo : EIATTR_INT_WARP_WIDE_INSTR_OFFSETS
	.align		4
        /*02fc*/ 	.byte	0x04, 0x31
        /*02fe*/ 	.short	(.L_31 - .L_30)


	//   ....[0]....
.L_30:
        /*0300*/ 	.word	0x00000460


	//   ....[1]....
        /*0304*/ 	.word	0x00000470


	//   ....[2]....
        /*0308*/ 	.word	0x000005a0


	//----- nvinfo : EIATTR_COOP_GROUP_MASK_REGIDS
	.align		4
.L_31:
        /*030c*/ 	.byte	0x04, 0x29
        /*030e*/ 	.short	(.L_33 - .L_32)


	//   ....[0]....
.L_32:
        /*0310*/ 	.word	0xffffffff


	//   ....[1]....
        /*0314*/ 	.word	0xffffffff


	//   ....[2]....
        /*0318*/ 	.word	0xffffffff


	//   ....[3]....
        /*031c*/ 	.word	0xffffffff


	//   ....[4]....
        /*0320*/ 	.word	0xffffffff


	//   ....[5]....
        /*0324*/ 	.word	0xffffffff


	//   ....[6]....
        /*0328*/ 	.word	0xffffffff


	//   ....[7]....
        /*032c*/ 	.word	0xffffffff


	//   ....[8]....
        /*0330*/ 	.word	0xffffffff


	//   ....[9]....
        /*0334*/ 	.word	0xffffffff


	//   ....[10]....
        /*0338*/ 	.word	0xffffffff


	//   ....[11]....
        /*033c*/ 	.word	0xffffffff


	//   ....[12]....
        /*0340*/ 	.word	0xffffffff


	//   ....[13]....
        /*0344*/ 	.word	0xffffffff


	//   ....[14]....
        /*0348*/ 	.word	0xffffffff


	//   ....[15]....
        /*034c*/ 	.word	0xffffffff


	//   ....[16]....
        /*0350*/ 	.word	0xffffffff


	//   ....[17]....
        /*0354*/ 	.word	0x0500000f


	//   ....[18]....
        /*0358*/ 	.word	0x0500000f


	//   ....[19]....
        /*035c*/ 	.word	0x0500000f


	//   ....[20]....
        /*0360*/ 	.word	0x0500000f


	//   ....[21]....
        /*0364*/ 	.word	0x0500000f


	//   ....[22]....
        /*0368*/ 	.word	0x0500000f


	//   ....[23]....
        /*036c*/ 	.word	0x0500000f


	//   ....[24]....
        /*0370*/ 	.word	0x0500000f


	//   ....[25]....
        /*0374*/ 	.word	0x0500000f


	//----- nvinfo : EIATTR_COOP_GROUP_INSTR_OFFSETS
	.align		4
.L_33:
        /*0378*/ 	.byte	0x04, 0x28
        /*037a*/ 	.short	(.L_35 - .L_34)


	//   ....[0]....
.L_34:
        /*037c*/ 	.word	0x00000070


	//   ....[1]....
        /*0380*/ 	.word	0x00000080


	//   ....[2]....
        /*0384*/ 	.word	0x000001a0


	//   ....[3]....
        /*0388*/ 	.word	0x000003b0


	//   ....[4]....
        /*038c*/ 	.word	0x00000fe0


	//   ....[5]....
        /*0390*/ 	.word	0x00001aa0


	//   ....[6]....
        /*0394*/ 	.word	0x00001ba0


	//   ....[7]....
        /*0398*/ 	.word	0x00001c30


	//   ....[8]....
        /*039c*/ 	.word	0x00001cc0


	//   ....[9]....
        /*03a0*/ 	.word	0x000024b0


	//   ....[10]....
        /*03a4*/ 	.word	0x00002560


	//   ....[11]....
        /*03a8*/ 	.word	0x000025f0


	//   ....[12]....
        /*03ac*/ 	.word	0x00002680


	//   ....[13]....
        /*03b0*/ 	.word	0x00002fc0


	//   ....[14]....
        /*03b4*/ 	.word	0x000030c0


	//   ....[15]....
        /*03b8*/ 	.word	0x00003150


	//   ....[16]....
        /*03bc*/ 	.word	0x000031e0


	//   ....[17]....
        /*03c0*/ 	.word	0x0000d9d0


	//   ....[18]....
        /*03c4*/ 	.word	0x0000db00


	//   ....[19]....
        /*03c8*/ 	.word	0x0000dbd0


	//   ....[20]....
        /*03cc*/ 	.word	0x0000dc80


	//   ....[21]....
        /*03d0*/ 	.word	0x0000dd30


	//   ....[22]....
        /*03d4*/ 	.word	0x0000deb0


	//   ....[23]....
        /*03d8*/ 	.word	0x0000df80


	//   ....[24]....
        /*03dc*/ 	.word	0x0000e030


	//   ....[25]....
        /*03e0*/ 	.word	0x0000e0e0


	//----- nvinfo : EIATTR_REG_RECONFIG
	.align		4
.L_35:
        /*03e4*/ 	.byte	0x01, 0x54
	.zero		2


	//----- nvinfo : EIATTR_SYSCALL_OFFSETS
	.align		4
        /*03e8*/ 	.byte	0x04, 0x46
        /*03ea*/ 	.short	(.L_37 - .L_36)


	//   ....[0]....
.L_36:
        /*03ec*/ 	.word	0x00001120


	//   ....[1]....
        /*03f0*/ 	.word	0x00001250


	//   ....[2]....
        /*03f4*/ 	.word	0x00001340


	//   ....[3]....
        /*03f8*/ 	.word	0x0000b4a0


	//   ....[4]....
        /*03fc*/ 	.word	0x0000b5d0


	//----- nvinfo : EIATTR_MBARRIER_INSTR_OFFSETS
	.align		4
.L_37:
        /*0400*/ 	.byte	0x04, 0x39
        /*0402*/ 	.short	(.L_39 - .L_38)


	//   ....[0]....
.L_38:
        /*0404*/ 	.word	0x00000320
        /*0408*/ 	.word	0x000000ff
        /*040c*/ 	.word	0x00000000
        /*0410*/ 	.short	0x0100
        /*0412*/ 	.byte	0x09
	.zero		1


	//   ....[1]....
        /*0414*/ 	.word	0x00000330
        /*0418*/ 	.word	0x000000ff
        /*041c*/ 	.word	0x00000020
        /*0420*/ 	.short	0x0100
        /*0422*/ 	.byte	0x09
	.zero		1


	//   ....[2]....
        /*0424*/ 	.word	0x00000340
        /*0428*/ 	.word	0x000000ff
        /*042c*/ 	.word	0x00000008
        /*0430*/ 	.short	0x0100
        /*0432*/ 	.byte	0x09
	.zero		1


	//   ....[3]....
        /*0434*/ 	.word	0x00000350
        /*0438*/ 	.word	0x000000ff
        /*043c*/ 	.word	0x00000028
        /*0440*/ 	.short	0x0100
        /*0442*/ 	.byte	0x09
	.zero		1


	//   ....[4]....
        /*0444*/ 	.word	0x00000360
        /*0448*/ 	.word	0x000000ff
        /*044c*/ 	.word	0x00000010
        /*0450*/ 	.short	0x0100
        /*0452*/ 	.byte	0x09
	.zero		1


	//   ....[5]....
        /*0454*/ 	.word	0x00000370
        /*0458*/ 	.word	0x000000ff
        /*045c*/ 	.word	0x00000030
        /*0460*/ 	.short	0x0100
        /*0462*/ 	.byte	0x09
	.zero		1


	//   ....[6]....
        /*0464*/ 	.word	0x00000380
        /*0468*/ 	.word	0x000000ff
        /*046c*/ 	.word	0x00000018
        /*0470*/ 	.short	0x0100
        /*0472*/ 	.byte	0x09
	.zero		1


	//   ....[7]....
        /*0474*/ 	.word	0x00000390
        /*0478*/ 	.word	0x000000ff
        /*047c*/ 	.word	0x00000038
        /*0480*/ 	.short	0x0100
        /*0482*/ 	.byte	0x09
	.zero		1


	//   ....[8]....
        /*0484*/ 	.word	0x000005d0
        /*0488*/ 	.word	0x000000ff
        /*048c*/ 	.word	0x00000050
        /*0490*/ 	.short	0x0100
        /*0492*/ 	.byte	0x06
	.zero		1


	//   ....[9]....
        /*0494*/ 	.word	0x000005e0
        /*0498*/ 	.word	0x000000ff
        /*049c*/ 	.word	0x00000058
        /*04a0*/ 	.short	0x0100
        /*04a2*/ 	.byte	0x06
	.zero		1


	//   ....[10]....
        /*04a4*/ 	.word	0x00001420
        /*04a8*/ 	.word	0x00000003
        /*04ac*/ 	.word	0x00000000
        /*04b0*/ 	.short	0x010a
        /*04b2*/ 	.byte	0x3f
	.zero		1


	//   ....[11]....
        /*04b4*/ 	.word	0x00001460
        /*04b8*/ 	.word	0x00000003
        /*04bc*/ 	.word	0x00000000
        /*04c0*/ 	.short	0x010a
        /*04c2*/ 	.byte	0x3f
	.zero		1


	//   ....[12]....
        /*04c4*/ 	.word	0x00001700
        /*04c8*/ 	.word	0x00000000
        /*04cc*/ 	.word	0x00000000
        /*04d0*/ 	.short	0x010a
        /*04d2*/ 	.byte	0x3f
	.zero		1


	//   ....[13]....
        /*04d4*/ 	.word	0x00002210
        /*04d8*/ 	.word	0x00000000
        /*04dc*/ 	.word	0x00000000
        /*04e0*/ 	.short	0x010a
        /*04e2*/ 	.byte	0x3f
	.zero		1


	//   ....[14]....
        /*04e4*/ 	.word	0x000028e0
        /*04e8*/ 	.word	0x00000002
        /*04ec*/ 	.word	0x00000000
        /*04f0*/ 	.short	0x010a
        /*04f2*/ 	.byte	0x3f
	.zero		1


	//   ....[15]....
        /*04f4*/ 	.word	0x00002be0
        /*04f8*/ 	.word	0x000000ff
        /*04fc*/ 	.word	0x00000000
        /*0500*/ 	.short	0x0101
        /*0502*/ 	.byte	0x07
	.zero		1


	//   ....[16]....
        /*0504*/ 	.word	0x00002e00
        /*0508*/ 	.word	0x00000002
        /*050c*/ 	.word	0x00000000
        /*0510*/ 	.short	0x010a
        /*0512*/ 	.byte	0x3f
	.zero		1


	//   ....[17]....
        /*0514*/ 	.word	0x000036f0
        /*0518*/ 	.word	0x000000ff
        /*051c*/ 	.word	0x00000000
        /*0520*/ 	.short	0x0101
        /*0522*/ 	.byte	0x04
	.zero		1


	//   ....[18]....
        /*0524*/ 	.word	0x000039e0
        /*0528*/ 	.word	0x000000ff
        /*052c*/ 	.word	0x00000000
        /*0530*/ 	.short	0x0101
        /*0532*/ 	.byte	0x04
	.zero		1


	//   ....[19]....
        /*0534*/ 	.word	0x0000bab0
        /*0538*/ 	.word	0x00000024
        /*053c*/ 	.word	0x00000020
        /*0540*/ 	.short	0x010a
        /*0542*/ 	.byte	0x3f
	.zero		1


	//   ....[20]....
        /*0544*/ 	.word	0x0000cfb0
        /*0548*/ 	.word	0x00000003
        /*054c*/ 	.word	0x00000058
        /*0550*/ 	.short	0x0101
        /*0552*/ 	.byte	0x3f
	.zero		1


	//   ....[21]....
        /*0554*/ 	.word	0x0000d7a0
        /*0558*/ 	.word	0x00000007
        /*055c*/ 	.word	0x00000000
        /*0560*/ 	.short	0x010a
        /*0562*/ 	.byte	0x3f
	.zero		1


	//   ....[22]....
        /*0564*/ 	.word	0x0000d810
        /*0568*/ 	.word	0x00000008
        /*056c*/ 	.word	0x00000000
        /*0570*/ 	.short	0x010a
        /*0572*/ 	.byte	0x3f
	.zero		1


	//   ....[23]....
        /*0574*/ 	.word	0x0000d8a0
        /*0578*/ 	.word	0x0000000b
        /*057c*/ 	.word	0x00000000
        /*0580*/ 	.short	0x010a
        /*0582*/ 	.byte	0x3f
	.zero		1


	//   ....[24]....
        /*0584*/ 	.word	0x0000d930
        /*0588*/ 	.word	0x00000003
        /*058c*/ 	.word	0x00000000
        /*0590*/ 	.short	0x010a
        /*0592*/ 	.byte	0x3f
	.zero		1


	//   ....[25]....
        /*0594*/ 	.word	0x0000da00
        /*0598*/ 	.word	0x00000003
        /*059c*/ 	.word	0x00000000
        /*05a0*/ 	.short	0x010a
        /*05a2*/ 	.byte	0x3f
	.zero		1


	//   ....[26]....
        /*05a4*/ 	.word	0x0000dd60
        /*05a8*/ 	.word	0x00000000
        /*05ac*/ 	.word	0x00000000
        /*05b0*/ 	.short	0x010a
        /*05b2*/ 	.byte	0x3f
	.zero		1


	//   ....[27]....
        /*05b4*/ 	.word	0x0000ddb0
        /*05b8*/ 	.word	0x00000002
        /*05bc*/ 	.word	0x00000000
        /*05c0*/ 	.short	0x010a
        /*05c2*/ 	.byte	0x3f
	.zero		1


	//   ....[28]....
        /*05c4*/ 	.word	0x0000e190
        /*05c8*/ 	.word	0x00000024
        /*05cc*/ 	.word	0x00000020
        /*05d0*/ 	.short	0x010a
        /*05d2*/ 	.byte	0x3f
	.zero		1


	//   ....[29]....
        /*05d4*/ 	.word	0x0000e260
        /*05d8*/ 	.word	0x00000007
        /*05dc*/ 	.word	0x00000000
        /*05e0*/ 	.short	0x010a
        /*05e2*/ 	.byte	0x3f
	.zero		1


	//   ....[30]....
        /*05e4*/ 	.word	0x0000e2b0
        /*05e8*/ 	.word	0x00000008
        /*05ec*/ 	.word	0x00000000
        /*05f0*/ 	.short	0x010a
        /*05f2*/ 	.byte	0x3f
	.zero		1


	//   ....[31]....
        /*05f4*/ 	.word	0x0000e300
        /*05f8*/ 	.word	0x0000000b
        /*05fc*/ 	.word	0x00000000
        /*0600*/ 	.short	0x010a
        /*0602*/ 	.byte	0x3f
	.zero		1


	//----- nvinfo : EIATTR_NUM_MBARRIERS
	.align		4
.L_39:
        /*0604*/ 	.byte	0x03, 0x38
        /*0606*/ 	.short	0x000a


	//----- nvinfo : EIATTR_EXIT_INSTR_OFFSETS
	.align		4
        /*0608*/ 	.byte	0x04, 0x1c
        /*060a*/ 	.short	(.L_41 - .L_40)


	//   ....[0]....
.L_40:
        /*060c*/ 	.word	0x00000640


	//   ....[1]....
        /*0610*/ 	.word	0x00000f30


	//   ....[2]....
        /*0614*/ 	.word	0x0000a9e0


	//   ....[3]....
        /*0618*/ 	.word	0x0000b070


	//   ....[4]....
        /*061c*/ 	.word	0x0000d980


	//----- nvinfo : EIATTR_MAX_THREADS
	.align		4
.L_41:
        /*0620*/ 	.byte	0x04, 0x05
        /*0622*/ 	.short	(.L_43 - .L_42)
.L_42:
        /*0624*/ 	.word	0x00000180
        /*0628*/ 	.word	0x00000001
        /*062c*/ 	.word	0x00000001


	//----- nvinfo : EIATTR_CRS_STACK_SIZE
	.align		4
.L_43:
        /*0630*/ 	.byte	0x04, 0x1e
        /*0632*/ 	.short	(.L_45 - .L_44)
.L_44:
        /*0634*/ 	.word	0x00000000


	//----- nvinfo : EIATTR_CBANK_PARAM_SIZE
	.align		4
.L_45:
        /*0638*/ 	.byte	0x03, 0x19
        /*063a*/ 	.short	0x0470


	//----- nvinfo : EIATTR_PARAM_CBANK
	.align		4
        /*063c*/ 	.byte	0x04, 0x0a
        /*063e*/ 	.short	(.L_47 - .L_46)
	.align		4
.L_46:
        /*0640*/ 	.word	index@(.nv.constant0._ZN7cutlass13device_kernelINS_4gemm6kernel13GemmUniversalIN4cute5tupleIJiiiiEEENS1_10collective13CollectiveMmaINS1_39MainloopSm90TmaGmmaRmemAWarpSpecializedILi4ENS5_IJNS4_1CILi1EEESB_SB_EEENS1_35KernelTmaWarpSpecializedCooperativeEEENS5_IJNSA_ILi256EEENSA_ILi128EEENSA_ILi32EEEEEEfNS5_IJSB_llEEEfSJ_NS4_8TiledMMAINS4_8MMA_AtomIJNS4_4SM904GMMA30MMA_64x128x8_F32TF32TF32_RS_TNILNSN_7ScaleInE1ELSP_1EEEEEENS4_6LayoutINS5_IJNSA_ILi2EEESB_SB_EEENS5_IJSB_NSA_ILi0EEESV_EEEEENS5_IJNS4_10UnderscoreESY_SY_EEEEENS4_13SM90_TMA_LOADENS4_14ComposedLayoutINS4_7SwizzleILi1ELi4ELi3EEENS4_18smem_ptr_flag_bitsILi32EEENSS_INS5_IJNSA_ILi8EEES17_EEENS5_IJSB_S17_EEEEEEENS4_9Copy_AtomIJNS4_39AutoVectorizingCopyWithAssumedAlignmentILi128EEEfEEENS4_8identityES11_S1B_vS1G_EENS_8epilogue10collective6detail29Sm90TmaWarpSpecializedAdapterINS1J_15DefaultEpilogueIfNS5_IJlSB_lEEES1N_NS1I_6thread17LinearCombinationIfLi1EffLNS1O_9ScaleType4KindE0ELNS_15FloatRoundStyleE2EfEENS1_15EpilogueDefaultEEEEEvvEEEEvNT_6ParamsE)
        /*0644*/ 	.short	0x0210
        /*0646*/ 	.short	0x0470


	//----- nvinfo : EIATTR_SW_WAR
	.align		4
.L_47:
        /*0648*/ 	.byte	0x04, 0x36
        /*064a*/ 	.short	(.L_49 - .L_48)
.L_48:
        /*064c*/ 	.word	0x00000008
.L_49:


//--------------------- .nv.callgraph             --------------------------
	.section	.nv.callgraph,"",@"SHT_CUDA_CALLGRAPH"
	.align	4
	.sectionentsize	8
	.align		4
        /*0000*/ 	.word	0x00000000
	.align		4
        /*0004*/ 	.word	0xffffffff
	.align		4
        /*0008*/ 	.word	index@(_ZN7cutlass13device_kernelINS_4gemm6kernel13GemmUniversalIN4cute5tupleIJiiiiEEENS1_10collective13CollectiveMmaINS1_39MainloopSm90TmaGmmaRmemAWarpSpecializedILi4ENS5_IJNS4_1CILi1EEESB_SB_EEENS1_35KernelTmaWarpSpecializedCooperativeEEENS5_IJNSA_ILi256EEENSA_ILi128EEENSA_ILi32EEEEEEfNS5_IJSB_llEEEfSJ_NS4_8TiledMMAINS4_8MMA_AtomIJNS4_4SM904GMMA30MMA_64x128x8_F32TF32TF32_RS_TNILNSN_7ScaleInE1ELSP_1EEEEEENS4_6LayoutINS5_IJNSA_ILi2EEESB_SB_EEENS5_IJSB_NSA_ILi0EEESV_EEEEENS5_IJNS4_10UnderscoreESY_SY_EEEEENS4_13SM90_TMA_LOADENS4_14ComposedLayoutINS4_7SwizzleILi1ELi4ELi3EEENS4_18smem_ptr_flag_bitsILi32EEENSS_INS5_IJNSA_ILi8EEES17_EEENS5_IJSB_S17_EEEEEEENS4_9Copy_AtomIJNS4_39AutoVectorizingCopyWithAssumedAlignmentILi128EEEfEEENS4_8identityES11_S1B_vS1G_EENS_8epilogue10collective6detail29Sm90TmaWarpSpecializedAdapterINS1J_15DefaultEpilogueIfNS5_IJlSB_lEEES1N_NS1I_6thread17LinearCombinationIfLi1EffLNS1O_9ScaleType4KindE0ELNS_15FloatRoundStyleE2EfEENS1_15EpilogueDefaultEEEEEvvEEEEvNT_6ParamsE)
	.align		4
        /*000c*/ 	.word	index@(__assertfail)
	.align		4
        /*0010*/ 	.word	0x00000000
	.align		4
        /*0014*/ 	.word	0xfffffffe
	.align		4
        /*0018*/ 	.word	0x00000000
	.align		4
        /*001c*/ 	.word	0xfffffffd
	.align		4
        /*0020*/ 	.word	0x00000000
	.align		4
        /*0024*/ 	.word	0xfffffffc


//--------------------- .nv.constant4             --------------------------
	.section	.nv.constant4,"a",@progbits
	.align	8
	.align		8
.nv.constant4:
        /*0000*/ 	.dword	__assertfail
	.align		8
        /*0008*/ 	.dword	__unnamed_1
	.align		8
        /*0010*/ 	.dword	__unnamed_2
	.align		8
        /*0018*/ 	.dword	__unnamed_3
	.align		8
        /*0020*/ 	.dword	_ZN40_INTERNAL_2026528d_4_k_cu_f8085b6a_178004cuda3std3__45__cpo5beginE
	.align		8
        /*0028*/ 	.dword	_ZN40_INTERNAL_2026528d_4_k_cu_f8085b6a_178004cuda3std3__45__cpo3endE
	.align		8
        /*0030*/ 	.dword	_ZN40_INTERNAL_2026528d_4_k_cu_f8085b6a_178004cuda3std3__45__cpo6cbeginE
	.align		8
        /*0038*/ 	.dword	_ZN40_INTERNAL_2026528d_4_k_cu_f8085b6a_178004cuda3std3__45__cpo4cendE
	.align		8
        /*0040*/ 	.dword	_ZN40_INTERNAL_2026528d_4_k_cu_f8085b6a_178004cuda3std3__442_GLOBAL__N__2026528d_4_k_cu_f8085b6a_178006ignoreE
	.align		8
        /*0048*/ 	.dword	_ZN40_INTERNAL_2026528d_4_k_cu_f8085b6a_178004cuda3std3__419piecewise_constructE
	.align		8
        /*0050*/ 	.dword	_ZN40_INTERNAL_2026528d_4_k_cu_f8085b6a_178004cuda3std3__48in_placeE
	.align		8
        /*0058*/ 	.dword	_ZN40_INTERNAL_2026528d_4_k_cu_f8085b6a_178004cuda3std6ranges3__45__cpo4swapE
	.align		8
        /*0060*/ 	.dword	_ZN40_INTERNAL_2026528d_4_k_cu_f8085b6a_178004cuda3std6ranges3__45__cpo9iter_moveE
	.align		8
        /*0068*/ 	.dword	_ZN40_INTERNAL_2026528d_4_k_cu_f8085b6a_178004cute7productE
	.align		8
        /*0070*/ 	.dword	_ZN40_INTERNAL_2026528d_4_k_cu_f8085b6a_178004cute1_E
	.align		8
        /*0078*/ 	.dword	$str$24
	.align		8
        /*0080*/ 	.dword	$str$25


//--------------------- .text._ZN7cutlass13device_kernelINS_4gemm6kernel13GemmUniversalIN4cute5tupleIJiiiiEEENS1_10collective13CollectiveMmaINS1_39MainloopSm90TmaGmmaRmemAWarpSpecializedILi4ENS5_IJNS4_1CILi1EEESB_SB_EEENS1_35KernelTmaWarpSpecializedCooperativeEEENS5_IJNSA_ILi256EEENSA_ILi128EEENSA_ILi32EEEEEEfNS5_IJSB_llEEEfSJ_NS4_8TiledMMAINS4_8MMA_AtomIJNS4_4SM904GMMA30MMA_64x128x8_F32TF32TF32_RS_TNILNSN_7ScaleInE1ELSP_1EEEEEENS4_6LayoutINS5_IJNSA_ILi2EEESB_SB_EEENS5_IJSB_NSA_ILi0EEESV_EEEEENS5_IJNS4_10UnderscoreESY_SY_EEEEENS4_13SM90_TMA_LOADENS4_14ComposedLayoutINS4_7SwizzleILi1ELi4ELi3EEENS4_18smem_ptr_flag_bitsILi32EEENSS_INS5_IJNSA_ILi8EEES17_EEENS5_IJSB_S17_EEEEEEENS4_9Copy_AtomIJNS4_39AutoVectorizingCopyWithAssumedAlignmentILi128EEEfEEENS4_8identityES11_S1B_vS1G_EENS_8epilogue10collective6detail29Sm90TmaWarpSpecializedAdapterINS1J_15DefaultEpilogueIfNS5_IJlSB_lEEES1N_NS1I_6thread17LinearCombinationIfLi1EffLNS1O_9ScaleType4KindE0ELNS_15FloatRoundStyleE2EfEENS1_15EpilogueDefaultEEEEEvvEEEEvNT_6ParamsE --------------------------
	.section	.text._ZN7cutlass13device_kernelINS_4gemm6kernel13GemmUniversalIN4cute5tupleIJiiiiEEENS1_10collective13CollectiveMmaINS1_39MainloopSm90TmaGmmaRmemAWarpSpecializedILi4ENS5_IJNS4_1CILi1EEESB_SB_EEENS1_35KernelTmaWarpSpecializedCooperativeEEENS5_IJNSA_ILi256EEENSA_ILi128EEENSA_ILi32EEEEEEfNS5_IJSB_llEEEfSJ_NS4_8TiledMMAINS4_8MMA_AtomIJNS4_4SM904GMMA30MMA_64x128x8_F32TF32TF32_RS_TNILNSN_7ScaleInE1ELSP_1EEEEEENS4_6LayoutINS5_IJNSA_ILi2EEESB_SB_EEENS5_IJSB_NSA_ILi0EEESV_EEEEENS5_IJNS4_10UnderscoreESY_SY_EEEEENS4_13SM90_TMA_LOADENS4_14ComposedLayoutINS4_7SwizzleILi1ELi4ELi3EEENS4_18smem_ptr_flag_bitsILi32EEENSS_INS5_IJNSA_ILi8EEES17_EEENS5_IJSB_S17_EEEEEEENS4_9Copy_AtomIJNS4_39AutoVectorizingCopyWithAssumedAlignmentILi128EEEfEEENS4_8identityES11_S1B_vS1G_EENS_8epilogue10collective6detail29Sm90TmaWarpSpecializedAdapterINS1J_15DefaultEpilogueIfNS5_IJlSB_lEEES1N_NS1I_6thread17LinearCombinationIfLi1EffLNS1O_9ScaleType4KindE0ELNS_15FloatRoundStyleE2EfEENS1_15EpilogueDefaultEEEEEvvEEEEvNT_6ParamsE,"ax",@progbits
	.align	128
.text._ZN7cutlass13device_kernelINS_4gemm6kernel13GemmUniversalIN4cute5tupleIJiiiiEEENS1_10collective13CollectiveMmaINS1_39MainloopSm90TmaGmmaRmemAWarpSpecializedILi4ENS5_IJNS4_1CILi1EEESB_SB_EEENS1_35KernelTmaWarpSpecializedCooperativeEEENS5_IJNSA_ILi256EEENSA_ILi128EEENSA_ILi32EEEEEEfNS5_IJSB_llEEEfSJ_NS4_8TiledMMAINS4_8MMA_AtomIJNS4_4SM904GMMA30MMA_64x128x8_F32TF32TF32_RS_TNILNSN_7ScaleInE1ELSP_1EEEEEENS4_6LayoutINS5_IJNSA_ILi2EEESB_SB_EEENS5_IJSB_NSA_ILi0EEESV_EEEEENS5_IJNS4_10UnderscoreESY_SY_EEEEENS4_13SM90_TMA_LOADENS4_14ComposedLayoutINS4_7SwizzleILi1ELi4ELi3EEENS4_18smem_ptr_flag_bitsILi32EEENSS_INS5_IJNSA_ILi8EEES17_EEENS5_IJSB_S17_EEEEEEENS4_9Copy_AtomIJNS4_39AutoVectorizingCopyWithAssumedAlignmentILi128EEEfEEENS4_8identityES11_S1B_vS1G_EENS_8epilogue10collective6detail29Sm90TmaWarpSpecializedAdapterINS1J_15DefaultEpilogueIfNS5_IJlSB_lEEES1N_NS1I_6thread17LinearCombinationIfLi1EffLNS1O_9ScaleType4KindE0ELNS_15FloatRoundStyleE2EfEENS1_15EpilogueDefaultEEEEEvvEEEEvNT_6ParamsE:
        .type           _ZN7cutlass13device_kernelINS_4gemm6kernel13GemmUniversalIN4cute5tupleIJiiiiEEENS1_10collective13CollectiveMmaINS1_39MainloopSm90TmaGmmaRmemAWarpSpecializedILi4ENS5_IJNS4_1CILi1EEESB_SB_EEENS1_35KernelTmaWarpSpecializedCooperativeEEENS5_IJNSA_ILi256EEENSA_ILi128EEENSA_ILi32EEEEEEfNS5_IJSB_llEEEfSJ_NS4_8TiledMMAINS4_8MMA_AtomIJNS4_4SM904GMMA30MMA_64x128x8_F32TF32TF32_RS_TNILNSN_7ScaleInE1ELSP_1EEEEEENS4_6LayoutINS5_IJNSA_ILi2EEESB_SB_EEENS5_IJSB_NSA_ILi0EEESV_EEEEENS5_IJNS4_10UnderscoreESY_SY_EEEEENS4_13SM90_TMA_LOADENS4_14ComposedLayoutINS4_7SwizzleILi1ELi4ELi3EEENS4_18smem_ptr_flag_bitsILi32EEENSS_INS5_IJNSA_ILi8EEES17_EEENS5_IJSB_S17_EEEEEEENS4_9Copy_AtomIJNS4_39AutoVectorizingCopyWithAssumedAlignmentILi128EEEfEEENS4_8identityES11_S1B_vS1G_EENS_8epilogue10collective6detail29Sm90TmaWarpSpecializedAdapterINS1J_15DefaultEpilogueIfNS5_IJlSB_lEEES1N_NS1I_6thread17LinearCombinationIfLi1EffLNS1O_9ScaleType4KindE0ELNS_15FloatRoundStyleE2EfEENS1_15EpilogueDefaultEEEEEvvEEEEvNT_6ParamsE,@function
        .size           _ZN7cutlass13device_kernelINS_4gemm6kernel13GemmUniversalIN4cute5tupleIJiiiiEEENS1_10collective13CollectiveMmaINS1_39MainloopSm90TmaGmmaRmemAWarpSpecializedILi4ENS5_IJNS4_1CILi1EEESB_SB_EEENS1_35KernelTmaWarpSpecializedCooperativeEEENS5_IJNSA_ILi256EEENSA_ILi128EEENSA_ILi32EEEEEEfNS5_IJSB_llEEEfSJ_NS4_8TiledMMAINS4_8MMA_AtomIJNS4_4SM904GMMA30MMA_64x128x8_F32TF32TF32_RS_TNILNSN_7ScaleInE1ELSP_1EEEEEENS4_6LayoutINS5_IJNSA_ILi2EEESB_SB_EEENS5_IJSB_NSA_ILi0EEESV_EEEEENS5_IJNS4_10UnderscoreESY_SY_EEEEENS4_13SM90_TMA_LOADENS4_14ComposedLayoutINS4_7SwizzleILi1ELi4ELi3EEENS4_18smem_ptr_flag_bitsILi32EEENSS_INS5_IJNSA_ILi8EEES17_EEENS5_IJSB_S17_EEEEEEENS4_9Copy_AtomIJNS4_39AutoVectorizingCopyWithAssumedAlignmentILi128EEEfEEENS4_8identityES11_S1B_vS1G_EENS_8epilogue10collective6detail29Sm90TmaWarpSpecializedAdapterINS1J_15DefaultEpilogueIfNS5_IJlSB_lEEES1N_NS1I_6thread17LinearCombinationIfLi1EffLNS1O_9ScaleType4KindE0ELNS_15FloatRoundStyleE2EfEENS1_15EpilogueDefaultEEEEEvvEEEEvNT_6ParamsE,(.L_x_349 - _ZN7cutlass13device_kernelINS_4gemm6kernel13GemmUniversalIN4cute5tupleIJiiiiEEENS1_10collective13CollectiveMmaINS1_39MainloopSm90TmaGmmaRmemAWarpSpecializedILi4ENS5_IJNS4_1CILi1EEESB_SB_EEENS1_35KernelTmaWarpSpecializedCooperativeEEENS5_IJNSA_ILi256EEENSA_ILi128EEENSA_ILi32EEEEEEfNS5_IJSB_llEEEfSJ_NS4_8TiledMMAINS4_8MMA_AtomIJNS4_4SM904GMMA30MMA_64x128x8_F32TF32TF32_RS_TNILNSN_7ScaleInE1ELSP_1EEEEEENS4_6LayoutINS5_IJNSA_ILi2EEESB_SB_EEENS5_IJSB_NSA_ILi0EEESV_EEEEENS5_IJNS4_10UnderscoreESY_SY_EEEEENS4_13SM90_TMA_LOADENS4_14ComposedLayoutINS4_7SwizzleILi1ELi4ELi3EEENS4_18smem_ptr_flag_bitsILi32EEENSS_INS5_IJNSA_ILi8EEES17_EEENS5_IJSB_S17_EEEEEEENS4_9Copy_AtomIJNS4_39AutoVectorizingCopyWithAssumedAlignmentILi128EEEfEEENS4_8identityES11_S1B_vS1G_EENS_8epilogue10collective6detail29Sm90TmaWarpSpecializedAdapterINS1J_15DefaultEpilogueIfNS5_IJlSB_lEEES1N_NS1I_6thread17LinearCombinationIfLi1EffLNS1O_9ScaleType4KindE0ELNS_15FloatRoundStyleE2EfEENS1_15EpilogueDefaultEEEEEvvEEEEvNT_6ParamsE)
        .other          _ZN7cutlass13device_kernelINS_4gemm6kernel13GemmUniversalIN4cute5tupleIJiiiiEEENS1_10collective13CollectiveMmaINS1_39MainloopSm90TmaGmmaRmemAWarpSpecializedILi4ENS5_IJNS4_1CILi1EEESB_SB_EEENS1_35KernelTmaWarpSpecializedCooperativeEEENS5_IJNSA_ILi256EEENSA_ILi128EEENSA_ILi32EEEEEEfNS5_IJSB_llEEEfSJ_NS4_8TiledMMAINS4_8MMA_AtomIJNS4_4SM904GMMA30MMA_64x128x8_F32TF32TF32_RS_TNILNSN_7ScaleInE1ELSP_1EEEEEENS4_6LayoutINS5_IJNSA_ILi2EEESB_SB_EEENS5_IJSB_NSA_ILi0EEESV_EEEEENS5_IJNS4_10UnderscoreESY_SY_EEEEENS4_13SM90_TMA_LOADENS4_14ComposedLayoutINS4_7SwizzleILi1ELi4ELi3EEENS4_18smem_ptr_flag_bitsILi32EEENSS_INS5_IJNSA_ILi8EEES17_EEENS5_IJSB_S17_EEEEEEENS4_9Copy_AtomIJNS4_39AutoVectorizingCopyWithAssumedAlignmentILi128EEEfEEENS4_8identityES11_S1B_vS1G_EENS_8epilogue10collective6detail29Sm90TmaWarpSpecializedAdapterINS1J_15DefaultEpilogueIfNS5_IJlSB_lEEES1N_NS1I_6thread17LinearCombinationIfLi1EffLNS1O_9ScaleType4KindE0ELNS_15FloatRoundStyleE2EfEENS1_15EpilogueDefaultEEEEEvvEEEEvNT_6ParamsE,@"STO_CUDA_ENTRY STV_DEFAULT"
_ZN7cutlass13device_kernelINS_4gemm6kernel13GemmUniversalIN4cute5tupleIJiiiiEEENS1_10collective13CollectiveMmaINS1_39MainloopSm90TmaGmmaRmemAWarpSpecializedILi4ENS5_IJNS4_1CILi1EEESB_SB_EEENS1_35KernelTmaWarpSpecializedCooperativeEEENS5_IJNSA_ILi256EEENSA_ILi128EEENSA_ILi32EEEEEEfNS5_IJSB_llEEEfSJ_NS4_8TiledMMAINS4_8MMA_AtomIJNS4_4SM904GMMA30MMA_64x128x8_F32TF32TF32_RS_TNILNSN_7ScaleInE1ELSP_1EEEEEENS4_6LayoutINS5_IJNSA_ILi2EEESB_SB_EEENS5_IJSB_NSA_ILi0EEESV_EEEEENS5_IJNS4_10UnderscoreESY_SY_EEEEENS4_13SM90_TMA_LOADENS4_14ComposedLayoutINS4_7SwizzleILi1ELi4ELi3EEENS4_18smem_ptr_flag_bitsILi32EEENSS_INS5_IJNSA_ILi8EEES17_EEENS5_IJSB_S17_EEEEEEENS4_9Copy_AtomIJNS4_39AutoVectorizingCopyWithAssumedAlignmentILi128EEEfEEENS4_8identityES11_S1B_vS1G_EENS_8epilogue10collective6detail29Sm90TmaWarpSpecializedAdapterINS1J_15DefaultEpilogueIfNS5_IJlSB_lEEES1N_NS1I_6thread17LinearCombinationIfLi1EffLNS1O_9ScaleType4KindE0ELNS_15FloatRoundStyleE2EfEENS1_15EpilogueDefaultEEEEEvvEEEEvNT_6ParamsE:
[----:B------:R-:W0:Y:S02]  /*0000*/  LDC R1, c[0x0][0x28] ;  /* 0x00000a00ff017b82 */ /* 0x000e240000000800 */
[----:B0-----:R-:W-:Y:S01]  /*0010*/  VIADD R1, R1, 0xffffff80 ;  /* 0xffffff8001017836 */ /* 0x001fe20000000000 */
[----:B------:R-:W0:Y:S01]  /*0020*/  S2R R0, SR_TID.X ;  /* 0x0000000000007919 */ /* 0x000e220000002100 */
[----:B------:R-:W-:Y:S01]  /*0030*/  ELECT P0, URZ, PT ;  /* 0x00000000003f782f */ /* 0x000fe20003800000 */
[----:B------:R-:W-:Y:S01]  /*0040*/  BSSY B0, `(.L_x_0) ;  /* 0x0000015000007945 */ /* 0x000fe20003800000 */
[--C-:B0-----:R-:W-:Y:S02]  /*0050*/  SHF.R.U32.HI R19, RZ, 0x5, R0.reuse ;  /* 0x00000005ff137819 */ /* 0x101fe40000011600 */
[----:B------:R-:W-:-:S03]  /*0060*/  SHF.R.U32.HI R18, RZ, 0x7, R0 ;  /* 0x00000007ff127819 */ /* 0x000fc60000011600 */
[----:B------:R-:W0:Y:S04]  /*0070*/  SHFL.IDX PT, R2, R19, RZ, 0x1f ;  /* 0x00001fff13027589 */ /* 0x000e2800000e0000 */
[----:B------:R-:W1:Y:S01]  /*0080*/  SHFL.IDX PT, R0, R18, RZ, 0x1f ;  /* 0x00001fff12007589 */ /* 0x000e6200000e0000 */
[----:B0-----:R-:W-:Y:S02]  /*0090*/  R2UR UR4, R2 ;  /* 0x00000000020472ca */ /* 0x001fe400000e0000 */
[----:B-1----:R-:W-:-:S11]  /*00a0*/  R2UR UR6, R0 ;  /* 0x00000000000672ca */ /* 0x002fd600000e0000 */
[----:B------:R-:W-:Y:S02]  /*00b0*/  USHF.R.S32.HI UR5, URZ, 0x1f, UR4 ;  /* 0x0000001f3f057899 */ /* 0x000fe40008011404 */
[----:B------:R-:W-:Y:S02]  /*00c0*/  ISETP.NE.OR P0, PT, RZ, UR4, !P0 ;  /* 0x00000004ff007c0c */ /* 0x000fe4000c705670 */
[----:B------:R-:W-:-:S04]  /*00d0*/  ULEA.HI UR5, UR5, UR4, URZ, 0x2 ;  /* 0x0000000405057291 */ /* 0x000fc8000f8f103f */
[----:B------:R-:W-:-:S04]  /*00e0*/  ULOP3.LUT UR5, UR5, 0xfffffffc, URZ, 0xc0, !UPT ;  /* 0xfffffffc05057892 */ /* 0x000fc8000f8ec03f */
[----:B------:R-:W-:-:S03]  /*00f0*/  UIADD3 UR8, UR4, -UR5, URZ ;  /* 0x8000000504087290 */ /* 0x000fc6000fffe03f */
[----:B------:R-:W-:Y:S09]  /*0100*/  @P0 BRA `(.L_x_1) ;  /* 0x0000000000200947 */ /* 0x000ff20003800000 */
[----:B------:R-:W-:Y:S02]  /*0110*/  ULDC.64 UR4, c[0x0][0x198] ;  /* 0x0000660000047ab9 */ /* 0x000fe40000000a00 */
[----:B------:R-:W-:Y:S02]  /*0120*/  UIADD3 UR10, UP0, UR4, 0xf0, URZ ;  /* 0x000000f0040a7890 */ /* 0x000fe4000ff1e03f */
[----:B------:R-:W-:Y:S02]  /*0130*/  UIADD3 UR4, UP1, UR4, 0x1f0, URZ ;  /* 0x000001f004047890 */ /* 0x000fe4000ff3e03f */
[----:B------:R-:W-:Y:S02]  /*0140*/  UIADD3.X UR11, URZ, UR5, URZ, UP0, !UPT ;  /* 0x000000053f0b7290 */ /* 0x000fe400087fe43f */
[----:B------:R-:W-:-:S07]  /*0150*/  UIADD3.X UR5, URZ, UR5, URZ, UP1, !UPT ;  /* 0x000000053f057290 */ /* 0x000fce0008ffe43f */
[----:B------:R0:W-:Y:S02]  /*0160*/  UTMACCTL.PF [UR10] ;  /* 0x000000000a0079b9 */ /* 0x0001e40008040000 */
[----:B------:R0:W-:Y:S02]  /*0170*/  UTMACCTL.PF [UR4] ;  /* 0x00000000040079b9 */ /* 0x0001e40008040000 */
[----:B0-----:R-:W-:Y:S01]  /*0180*/  NOP ;  /* 0x0000000000007918 */ /* 0x001fe20000000000 */
.L_x_1:
[----:B------:R-:W-:Y:S05]  /*0190*/  BSYNC B0 ;  /* 0x0000000000007941 */ /* 0x000fea0003800000 */
.L_x_0:
[----:B------:R-:W0:Y:S01]  /*01a0*/  SHFL.IDX PT, R0, R19, RZ, 0x1f ;  /* 0x00001fff13007589 */ /* 0x000e2200000e0000 */
[----:B------:R-:W-:Y:S01]  /*01b0*/  UISETP.NE.AND UP0, UPT, UR8, 0x3, UPT ;  /* 0x000000030800788c */ /* 0x000fe2000bf05270 */
[----:B------:R-:W-:Y:S01]  /*01c0*/  ISETP.NE.AND P1, PT, RZ, UR6, PT ;  /* 0x00000006ff007c0c */ /* 0x000fe2000bf25270 */
[----:B------:R-:W-:Y:S02]  /*01d0*/  UIADD3 UR10, UR6, -0x1, URZ ;  /* 0xffffffff060a7890 */ /* 0x000fe4000fffe03f */
[----:B------:R-:W-:Y:S02]  /*01e0*/  UISETP.EQ.OR UP0, UPT, UR8, URZ, !UP0 ;  /* 0x0000003f0800728c */ /* 0x000fe4000c702670 */
[----:B------:R-:W-:Y:S02]  /*01f0*/  UISETP.GE.U32.AND UP1, UPT, UR10, 0x2, UPT ;  /* 0x000000020a00788c */ /* 0x000fe4000bf26070 */
[----:B------:R-:W-:-:S04]  /*0200*/  UISETP.EQ.AND UP0, UPT, UR6, URZ, UP0 ;  /* 0x0000003f0600728c */ /* 0x000fc80008702270 */
[----:B------:R-:W-:-:S04]  /*0210*/  USEL UR40, URZ, 0x1, !UP0 ;  /* 0x000000013f287887 */ /* 0x000fc8000c000000 */
[----:B------:R-:W-:Y:S01]  /*0220*/  USEL UR40, UR40, 0x2, UP1 ;  /* 0x0000000228287887 */ /* 0x000fe20008800000 */
[----:B0-----:R-:W-:-:S13]  /*0230*/  ISETP.NE.AND P0, PT, R0, RZ, PT ;  /* 0x000000ff0000720c */ /* 0x001fda0003f05270 */
[----:B------:R-:W-:Y:S05]  /*0240*/  @P0 BRA `(.L_x_2) ;  /* 0x0000000000580947 */ /* 0x000fea0003800000 */
[----:B------:R-:W0:Y:S01]  /*0250*/  S2UR UR9, SR_CgaCtaId ;  /* 0x00000000000979c3 */ /* 0x000e220000008800 */
[----:B------:R-:W-:Y:S01]  /*0260*/  UMOV UR4, 0x400 ;  /* 0x0000040000047882 */ /* 0x000fe20000000000 */
[----:B------:R-:W-:Y:S01]  /*0270*/  UMOV UR5, 0x1 ;  /* 0x0000000100057882 */ /* 0x000fe20000000000 */
[----:B------:R-:W-:Y:S01]  /*0280*/  UMOV UR6, 0x100 ;  /* 0x0000010000067882 */ /* 0x000fe20000000000 */
[----:B------:R-:W-:Y:S01]  /*0290*/  ELECT P0, URZ, PT ;  /* 0x00000000003f782f */ /* 0x000fe20003800000 */
[----:B------:R-:W-:-:S04]  /*02a0*/  UIADD3 UR6, -UR6, 0x100000, URZ ;  /* 0x0010000006067890 */ /* 0x000fc8000fffe13f */
[----:B------:R-:W-:Y:S02]  /*02b0*/  USHF.L.U32 UR7, UR6, 0xb, URZ ;  /* 0x0000000b06077899 */ /* 0x000fe4000800063f */
[----:B------:R-:W-:Y:S02]  /*02c0*/  USHF.L.U32 UR6, UR6, 0x1, URZ ;  /* 0x0000000106067899 */ /* 0x000fe4000800063f */
[----:B0-----:R-:W-:Y:S02]  /*02d0*/  ULEA UR9, UR9, UR4, 0x18 ;  /* 0x0000000409097291 */ /* 0x001fe4000f8ec03f */
[----:B------:R-:W-:-:S04]  /*02e0*/  UIADD3 UR4, -UR5, 0x100000, URZ ;  /* 0x0010000005047890 */ /* 0x000fc8000fffe13f */
[----:B------:R-:W-:Y:S02]  /*02f0*/  USHF.L.U32 UR5, UR4, 0xb, URZ ;  /* 0x0000000b04057899 */ /* 0x000fe4000800063f */
[----:B------:R-:W-:Y:S01]  /*0300*/  USHF.L.U32 UR4, UR4, 0x1, URZ ;  /* 0x0000000104047899 */ /* 0x000fe2000800063f */
[----:B------:R-:W0:Y:S11]  /*0310*/  FENCE.VIEW.ASYNC.S ;  /* 0x00000000000073c6 */ /* 0x000e360000000000 */
[----:B0-----:R0:W1:Y:S01]  /*0320*/  SYNCS.EXCH.64 URZ, [UR9], UR4 ;  /* 0x00000004093f75b2 */ /* 0x0010620008000100 */
[----:B------:R0:W2:Y:S01]  /*0330*/  SYNCS.EXCH.64 URZ, [UR9+0x20], UR6 ;  /* 0x00002006093f75b2 */ /* 0x0000a20008000100 */
[----:B------:R0:W3:Y:S01]  /*0340*/  SYNCS.EXCH.64 URZ, [UR9+0x8], UR4 ;  /* 0x00000804093f75b2 */ /* 0x0000e20008000100 */
[----:B------:R0:W4:Y:S01]  /*0350*/  SYNCS.EXCH.64 URZ, [UR9+0x28], UR6 ;  /* 0x00002806093f75b2 */ /* 0x0001220008000100 */
[----:B------:R0:W0:Y:S01]  /*0360*/  SYNCS.EXCH.64 URZ, [UR9+0x10], UR4 ;  /* 0x00001004093f75b2 */ /* 0x0000220008000100 */
[----:B------:R0:W0:Y:S01]  /*0370*/  SYNCS.EXCH.64 URZ, [UR9+0x30], UR6 ;  /* 0x00003006093f75b2 */ /* 0x0000220008000100 */
[----:B------:R0:W0:Y:S01]  /*0380*/  SYNCS.EXCH.64 URZ, [UR9+0x18], UR4 ;  /* 0x00001804093f75b2 */ /* 0x0000220008000100 */
[----:B------:R0:W0:Y:S01]  /*0390*/  SYNCS.EXCH.64 URZ, [UR9+0x38], UR6 ;  /* 0x00003806093f75b2 */ /* 0x0000220008000100 */
[----:B------:R-:W-:Y:S01]  /*03a0*/  NOP ;  /* 0x0000000000007918 */ /* 0x000fe20000000000 */
.L_x_2:
[----:B------:R-:W5:Y:S01]  /*03b0*/  SHFL.IDX PT, R0, R19, RZ, 0x1f ;  /* 0x00001fff13007589 */ /* 0x000f6200000e0000 */
[----:B------:R-:W1:Y:S01]  /*03c0*/  LDC R2, c[0x0][0x65c] ;  /* 0x00019700ff027b82 */ /* 0x000e620000000800 */
[----:B------:R-:W-:Y:S01]  /*03d0*/  ELECT P0, URZ, PT ;  /* 0x00000000003f782f */ /* 0x000fe20003800000 */
[----:B------:R-:W-:Y:S01]  /*03e0*/  IMAD.MOV.U32 R3, RZ, RZ, RZ ;  /* 0x000000ffff037224 */ /* 0x000fe200078e00ff */
[----:B0-----:R-:W-:Y:S01]  /*03f0*/  UMOV UR4, 0x20 ;  /* 0x0000002000047882 */ /* 0x001fe20000000000 */
[----:B------:R-:W-:Y:S01]  /*0400*/  NOP ;  /* 0x0000000000007918 */ /* 0x000fe20000000000 */
[----:B------:R-:W-:Y:S01]  /*0410*/  NOP ;  /* 0x0000000000007918 */ /* 0x000fe20000000000 */
[----:B-----5:R-:W-:Y:S02]  /*0420*/  ISETP.NE.OR P0, PT, R0, RZ, !P0 ;  /* 0x000000ff0000720c */ /* 0x020fe40004705670 */
[----:B-1----:R-:W-:Y:S01]  /*0430*/  ISETP.NE.AND P2, PT, R2, 0x1, PT ;  /* 0x000000010200780c */ /* 0x002fe20003f45270 */
[----:B------:R-:W0:Y:S01]  /*0440*/  S2R R0, SR_CTAID.Y ;  /* 0x0000000000007919 */ /* 0x000e220000002600 */
[----:B------:R-:W1:Y:S09]  /*0450*/  S2R R2, SR_CTAID.X ;  /* 0x0000000000027919 */ /* 0x000e720000002500 */
[----:B------:R-:W-:Y:S01]  /*0460*/  VOTEU.ALL UP0, P0 ;  /* 0x00000000003f7886 */ /* 0x000fe20000000000 */
[----:B------:R-:W-:Y:S01]  /*0470*/  VOTEU.ALL UP1, P0 ;  /* 0x00000000003f7886 */ /* 0x000fe20000020000 */
[----:B------:R-:W1:Y:S01]  /*0480*/  @P2 LDC R7, c[0x0][0x10] ;  /* 0x00000400ff072b82 */ /* 0x000e620000000800 */
[----:B------:R-:W-:Y:S01]  /*0490*/  @P2 IMAD.MOV.U32 R5, RZ, RZ, RZ ;  /* 0x000000ffff052224 */ /* 0x000fe200078e00ff */
[----:B------:R-:W-:Y:S01]  /*04a0*/  @P2 MOV R11, RZ ;  /* 0x000000ff000b2202 */ /* 0x000fe20000000f00 */
[----:B------:R-:W-:Y:S01]  /*04b0*/  @!UP0 UMOV UR6, 0x400 ;  /* 0x0000040000068882 */ /* 0x000fe20000000000 */
[----:B------:R-:W-:-:S04]  /*04c0*/  @!UP0 UIADD3 UR4, -UR4, 0x100000, URZ ;  /* 0x0010000004048890 */ /* 0x000fc8000fffe13f */
[----:B------:R-:W-:Y:S02]  /*04d0*/  @!UP0 USHF.L.U32 UR5, UR4, 0xb, URZ ;  /* 0x0000000b04058899 */ /* 0x000fe4000800063f */
[----:B------:R-:W-:Y:S01]  /*04e0*/  @!UP0 USHF.L.U32 UR4, UR4, 0x1, URZ ;  /* 0x0000000104048899 */ /* 0x000fe2000800063f */
[----:B------:R-:W5:Y:S08]  /*04f0*/  @!P2 LDC R9, c[0x0][0xc] ;  /* 0x00000300ff09ab82 */ /* 0x000f700000000800 */
[----:B------:R-:W2:Y:S01]  /*0500*/  @!UP0 S2UR UR7, SR_CgaCtaId ;  /* 0x00000000000789c3 */ /* 0x000ea20000008800 */
[----:B0-----:R-:W-:-:S04]  /*0510*/  @P2 IMAD.MOV.U32 R4, RZ, RZ, R0 ;  /* 0x000000ffff042224 */ /* 0x001fc800078e0000 */
[----:B-1----:R-:W-:-:S04]  /*0520*/  @P2 IMAD.WIDE.U32 R6, R2, R7, R4 ;  /* 0x0000000702062225 */ /* 0x002fc800078e0004 */
[----:B------:R-:W-:Y:S02]  /*0530*/  @P2 IMAD.MOV.U32 R20, RZ, RZ, R6 ;  /* 0x000000ffff142224 */ /* 0x000fe400078e0006 */
[----:B------:R-:W-:Y:S02]  /*0540*/  @P2 IMAD.IADD R21, R7, 0x1, R11 ;  /* 0x0000000107152824 */ /* 0x000fe400078e020b */
[----:B-----5:R-:W-:-:S04]  /*0550*/  @!P2 IMAD.WIDE.U32 R4, R9, R0, R2 ;  /* 0x000000000904a225 */ /* 0x020fc800078e0002 */
[----:B------:R-:W-:Y:S01]  /*0560*/  @!P2 IMAD.MOV.U32 R21, RZ, RZ, R5 ;  /* 0x000000ffff15a224 */ /* 0x000fe200078e0005 */
[----:B------:R-:W-:Y:S01]  /*0570*/  @!P2 MOV R20, R4 ;  /* 0x000000040014a202 */ /* 0x000fe20000000f00 */
[----:B--2---:R-:W-:-:S04]  /*0580*/  @!UP0 ULEA UR6, UR7, UR6, 0x18 ;  /* 0x0000000607068291 */ /* 0x004fc8000f8ec03f */
[----:B------:R0:W-:Y:S01]  /*0590*/  STL [R1+0x50], R20 ;  /* 0x0000501401007387 */ /* 0x0001e20000100800 */
[----:B------:R-:W-:-:S03]  /*05a0*/  VOTEU.ALL UP0, P0 ;  /* 0x00000000003f7886 */ /* 0x000fc60000000000 */
[----:B------:R0:W-:Y:S04]  /*05b0*/  STL [R1+0x4c], R21 ;  /* 0x00004c1501007387 */ /* 0x0001e80000100800 */
[----:B------:R-:W1:Y:S02]  /*05c0*/  FENCE.VIEW.ASYNC.S ;  /* 0x00000000000073c6 */ /* 0x000e640000000000 */
[----:B-1----:R0:W3:Y:S01]  /*05d0*/  @!UP0 SYNCS.EXCH.64 URZ, [UR6+0x50], UR4 ;  /* 0x00005004063f85b2 */ /* 0x0020e20008000100 */
[----:B------:R0:W3:Y:S01]  /*05e0*/  @!UP1 SYNCS.EXCH.64 URZ, [UR6+0x58], UR4 ;  /* 0x00005804063f95b2 */ /* 0x0000e20008000100 */
[----:B------:R-:W-:Y:S01]  /*05f0*/  NOP ;  /* 0x0000000000007918 */ /* 0x000fe20000000000 */
[----:B---34-:R-:W-:Y:S06]  /*0600*/  BAR.SYNC.DEFER_BLOCKING 0x0 ;  /* 0x0000000000007b1d */ /* 0x018fec0000010000 */
[----:B0-----:R-:W-:Y:S05]  /*0610*/  @!P1 BRA `(.L_x_3) ;  /* 0x000000a000f49947 */ /* 0x001fea0003800000 */
[----:B------:R-:W-:-:S06]  /*0620*/  UISETP.GT.U32.AND UP0, UPT, UR10, 0x1, UPT ;  /* 0x000000010a00788c */ /* 0x000fcc000bf04070 */
[----:B------:R-:W-:-:S13]  /*0630*/  PLOP3.LUT P0, PT, PT, PT, UP0, 0x80, 0x0 ;  /* 0x000000000000781c */ /* 0x000fda0003f0f008 */
[----:B------:R-:W-:Y:S05]  /*0640*/  @P0 EXIT ;  /* 0x000000000000094d */ /* 0x000fea0003800000 */
[----:B------:R-:W-:Y:S01]  /*0650*/  ULDC.64 UR4, c[0x0][0x650] ;  /* 0x0001940000047ab9 */ /* 0x000fe20000000a00 */
[----:B------:R-:W-:Y:S01]  /*0660*/  UMOV UR42, 0xffffffff ;  /* 0xffffffff002a7882 */ /* 0x000fe20000000000 */
[----:B------:R-:W-:Y:S01]  /*0670*/  ISETP.GE.U32.AND P0, PT, R20, UR4, PT ;  /* 0x0000000414007c0c */ /* 0x000fe2000bf06070 */
[----:B------:R-:W-:Y:S01]  /*0680*/  IMAD.MOV.U32 R17, RZ, RZ, -0x1 ;  /* 0xffffffffff117424 */ /* 0x000fe200078e00ff */
[----:B------:R-:W-:Y:S01]  /*0690*/  PRMT R4, RZ, 0x7610, R4 ;  /* 0x00007610ff047816 */ /* 0x000fe20000000004 */
[----:B------:R-:W-:Y:S01]  /*06a0*/  IMAD.MOV.U32 R16, RZ, RZ, -0x1 ;  /* 0xffffffffff107424 */ /* 0x000fe200078e00ff */
[----:B------:R-:W-:-:S13]  /*06b0*/  ISETP.GE.U32.AND.EX P0, PT, R21, UR5, PT, P0 ;  /* 0x0000000515007c0c */ /* 0x000fda000bf06100 */
[----:B------:R-:W-:Y:S05]  /*06c0*/  @P0 BRA `(.L_x_4) ;  /* 0x0000000400600947 */ /* 0x000fea0003800000 */
[----:B------:R-:W0:Y:S01]  /*06d0*/  LDC.64 R12, c[0x0][0x628] ;  /* 0x00018a00ff0c7b82 */ /* 0x000e220000000a00 */
[----:B------:R-:W-:Y:S01]  /*06e0*/  MOV R4, R20 ;  /* 0x0000001400047202 */ /* 0x000fe20000000f00 */
[----:B------:R-:W-:-:S06]  /*06f0*/  IMAD.MOV.U32 R5, RZ, RZ, R21 ;  /* 0x000000ffff057224 */ /* 0x000fcc00078e0015 */
[----:B------:R-:W1:Y:S08]  /*0700*/  LDC R10, c[0x0][0x630] ;  /* 0x00018c00ff0a7b82 */ /* 0x000e700000000800 */
[----:B------:R-:W2:Y:S01]  /*0710*/  LDC.64 R14, c[0x0][0x620] ;  /* 0x00018800ff0e7b82 */ /* 0x000ea20000000a00 */
[----:B0-----:R-:W-:-:S04]  /*0720*/  ISETP.NE.U32.AND P0, PT, R12, RZ, PT ;  /* 0x000000ff0c00720c */ /* 0x001fc80003f05070 */
[----:B------:R-:W-:-:S13]  /*0730*/  ISETP.NE.AND.EX P0, PT, R13, RZ, PT, P0 ;  /* 0x000000ff0d00720c */ /* 0x000fda0003f05300 */
[----:B-12---:R-:W-:Y:S05]  /*0740*/  @!P0 BRA `(.L_x_5) ;  /* 0x0000000000288947 */ /* 0x006fea0003800000 */
[----:B------:R-:W0:Y:S02]  /*0750*/  LDC R9, c[0x0][0x634] ;  /* 0x00018d00ff097b82 */ /* 0x000e240000000800 */
[----:B0-----:R-:W-:-:S05]  /*0760*/  IADD3 R9, P0, R20, R9, RZ ;  /* 0x0000000914097210 */ /* 0x001fca0007f1e0ff */
[----:B------:R-:W-:-:S04]  /*0770*/  IMAD.X R11, RZ, RZ, R21, P0 ;  /* 0x000000ffff0b7224 */ /* 0x000fc800000e0615 */
[----:B------:R-:W-:-:S04]  /*0780*/  IMAD.WIDE.U32 R4, R11, R12, RZ ;  /* 0x0000000c0b047225 */ /* 0x000fc800078e00ff */
[----:B------:R-:W-:-:S04]  /*0790*/  IMAD.WIDE.U32 R6, P0, R9, R13, R4 ;  /* 0x0000000d09067225 */ /* 0x000fc80007800004 */
[----:B------:R-:W-:Y:S01]  /*07a0*/  IMAD.WIDE.U32 R4, R9, R12, RZ ;  /* 0x0000000c09047225 */ /* 0x000fe200078e00ff */
[----:B------:R-:W-:-:S03]  /*07b0*/  MOV R8, R7 ;  /* 0x0000000700087202 */ /* 0x000fc60000000f00 */
[----:B------:R-:W-:Y:S01]  /*07c0*/  IMAD.X R9, RZ, RZ, RZ, P0 ;  /* 0x000000ffff097224 */ /* 0x000fe200000e06ff */
[----:B------:R-:W-:-:S05]  /*07d0*/  IADD3 RZ, P0, R5, R6, RZ ;  /* 0x0000000605ff7210 */ /* 0x000fca0007f1e0ff */
[----:B------:R-:W-:-:S08]  /*07e0*/  IMAD.WIDE.U32.X R4, R11, R13, R8, P0 ;  /* 0x0000000d0b047225 */ /* 0x000fd000000e0408 */
.L_x_5:
[-CC-:B------:R-:W-:Y:S01]  /*07f0*/  SHF.R.U64 R26, R4, R10.reuse, R5.reuse ;  /* 0x0000000a041a7219 */ /* 0x180fe20000001205 */
[----:B------:R-:W0:Y:S01]  /*0800*/  LDC R8, c[0x0][0x618] ;  /* 0x00018600ff087b82 */ /* 0x000e220000000800 */
[----:B------:R-:W-:Y:S01]  /*0810*/  SHF.R.U32.HI R4, RZ, R10, R5 ;  /* 0x0000000aff047219 */ /* 0x000fe20000011605 */
[----:B------:R-:W-:Y:S01]  /*0820*/  IMAD.MOV.U32 R5, RZ, RZ, R21 ;  /* 0x000000ffff057224 */ /* 0x000fe200078e0015 */
[----:B------:R-:W-:Y:S01]  /*0830*/  IADD3 R9, P0, RZ, -R26, RZ ;  /* 0x8000001aff097210 */ /* 0x000fe20007f1e0ff */
[----:B------:R-:W-:Y:S01]  /*0840*/  ULDC UR4, c[0x0][0x150] ;  /* 0x0000540000047ab9 */ /* 0x000fe20000000800 */
[----:B------:R-:W-:-:S03]  /*0850*/  I2FP.F32.U32 R3, R2 ;  /* 0x0000000200037245 */ /* 0x000fc60000201000 */
[----:B------:R-:W-:Y:S01]  /*0860*/  IMAD.X R11, RZ, RZ, ~R4, P0 ;  /* 0x000000ffff0b7224 */ /* 0x000fe200000e0e04 */
[----:B------:R-:W1:Y:S01]  /*0870*/  LDC R10, c[0x0][0x608] ;  /* 0x00018200ff0a7b82 */ /* 0x000e620000000800 */
[----:B------:R-:W-:Y:S02]  /*0880*/  IMAD.MOV.U32 R4, RZ, RZ, R20 ;  /* 0x000000ffff047224 */ /* 0x000fe400078e0014 */
[----:B------:R-:W-:Y:S01]  /*0890*/  FMUL R3, R3, UR4 ;  /* 0x0000000403037c20 */ /* 0x000fe20008400000 */
[-C--:B------:R-:W-:Y:S01]  /*08a0*/  IMAD R6, R11, R14.reuse, RZ ;  /* 0x0000000e0b067224 */ /* 0x080fe200078e02ff */
[----:B------:R-:W-:Y:S01]  /*08b0*/  ULDC UR4, c[0x0][0x154] ;  /* 0x0000550000047ab9 */ /* 0x000fe20000000800 */
[C---:B------:R-:W-:Y:S02]  /*08c0*/  IMAD.WIDE.U32 R4, R9.reuse, R14, R4 ;  /* 0x0000000e09047225 */ /* 0x040fe400078e0004 */
[----:B------:R-:W2:Y:S02]  /*08d0*/  LDC.64 R20, c[0x0][0x640] ;  /* 0x00019000ff147b82 */ /* 0x000ea40000000a00 */
[----:B------:R-:W-:Y:S01]  /*08e0*/  IMAD R9, R9, R15, R6 ;  /* 0x0000000f09097224 */ /* 0x000fe200078e0206 */
[----:B------:R-:W3:Y:S04]  /*08f0*/  F2I.U32.TRUNC.NTZ R3, R3 ;  /* 0x0000000300037305 */ /* 0x000ee8000020f000 */
[----:B------:R-:W-:Y:S01]  /*0900*/  IADD3 R5, R5, R9, RZ ;  /* 0x0000000905057210 */ /* 0x000fe20007ffe0ff */
[----:B------:R-:W-:Y:S01]  /*0910*/  IMAD.MOV.U32 R9, RZ, RZ, 0x1 ;  /* 0x00000001ff097424 */ /* 0x000fe200078e00ff */
[----:B------:R-:W4:Y:S02]  /*0920*/  LDC R7, c[0x0][0x144] ;  /* 0x00005100ff077b82 */ /* 0x000f240000000800 */
[----:B0-----:R-:W-:-:S02]  /*0930*/  SHF.R.U64 R12, R4, R8, R5 ;  /* 0x00000008040c7219 */ /* 0x001fc40000001205 */
[----:B------:R-:W-:-:S04]  /*0940*/  I2FP.F32.U32 R4, R0 ;  /* 0x0000000000047245 */ /* 0x000fc80000201000 */
[----:B------:R-:W0:Y:S01]  /*0950*/  LDC R14, c[0x0][0x658] ;  /* 0x00019600ff0e7b82 */ /* 0x000e220000000800 */
[----:B------:R-:W-:Y:S01]  /*0960*/  FMUL R4, R4, UR4 ;  /* 0x0000000404047c20 */ /* 0x000fe20008400000 */
[----:B---3--:R-:W-:Y:S01]  /*0970*/  IMAD.MOV R6, RZ, RZ, -R3 ;  /* 0x000000ffff067224 */ /* 0x008fe200078e0a03 */
[----:B------:R-:W-:Y:S01]  /*0980*/  SHF.R.U32.HI R3, RZ, R8, R5 ;  /* 0x00000008ff037219 */ /* 0x000fe20000011605 */
[----:B------:R-:W-:Y:S01]  /*0990*/  IMAD.MOV.U32 R5, RZ, RZ, -0x1 ;  /* 0xffffffffff057424 */ /* 0x000fe200078e00ff */
[----:B------:R3:W0:Y:S02]  /*09a0*/  F2I.U32.TRUNC.NTZ R11, R4 ;  /* 0x00000004000b7305 */ /* 0x000624000020f000 */
[-CC-:B-1----:R-:W-:Y:S01]  /*09b0*/  SHF.R.U64 R25, R12, R10.reuse, R3.reuse ;  /* 0x0000000a0c197219 */ /* 0x182fe20000001203 */
[----:B------:R-:W1:Y:S01]  /*09c0*/  LDC R13, c[0x0][0x148] ;  /* 0x00005200ff0d7b82 */ /* 0x000e620000000800 */
[----:B--2---:R-:W-:Y:S02]  /*09d0*/  ISETP.NE.U32.AND P0, PT, R20, RZ, PT ;  /* 0x000000ff1400720c */ /* 0x004fe40003f05070 */
[----:B------:R-:W-:-:S02]  /*09e0*/  SHF.R.U32.HI R3, RZ, R10, R3 ;  /* 0x0000000aff037219 */ /* 0x000fc40000011603 */
[----:B------:R-:W-:-:S03]  /*09f0*/  ISETP.NE.AND.EX P0, PT, R21, RZ, PT, P0 ;  /* 0x000000ff1500720c */ /* 0x000fc60003f05300 */
[----:B------:R-:W2:Y:S01]  /*0a00*/  LDC R17, c[0x0][0x600] ;  /* 0x00018000ff117b82 */ /* 0x000ea20000000800 */
[----:B----4-:R-:W-:-:S07]  /*0a10*/  IMAD R8, R7, R6, R2 ;  /* 0x0000000607087224 */ /* 0x010fce00078e0202 */
[----:B------:R-:W4:Y:S01]  /*0a20*/  LDC R16, c[0x0][0x648] ;  /* 0x00019200ff107b82 */ /* 0x000f220000000800 */
[-C--:B0-----:R-:W-:Y:S02]  /*0a30*/  SHF.L.U32 R2, R5, R14.reuse, RZ ;  /* 0x0000000e05027219 */ /* 0x081fe400000006ff */
[--C-:B------:R-:W-:Y:S02]  /*0a40*/  SHF.R.U64 R24, R25, R14, R3.reuse ;  /* 0x0000000e19187219 */ /* 0x100fe40000001203 */
[----:B------:R-:W-:Y:S02]  /*0a50*/  LOP3.LUT R10, RZ, R2, RZ, 0x33, !PT ;  /* 0x00000002ff0a7212 */ /* 0x000fe400078e33ff */
[-C--:B------:R-:W-:Y:S01]  /*0a60*/  SHF.R.U32.HI R3, RZ, R14.reuse, R3 ;  /* 0x0000000eff037219 */ /* 0x080fe20000011603 */
[----:B------:R-:W0:Y:S01]  /*0a70*/  LDC R23, c[0x0][0x638] ;  /* 0x00018e00ff177b82 */ /* 0x000e220000000800 */
[----:B------:R-:W-:Y:S02]  /*0a80*/  SHF.L.U32 R9, R9, R14, RZ ;  /* 0x0000000e09097219 */ /* 0x000fe400000006ff */
[----:B------:R-:W-:-:S05]  /*0a90*/  MOV R2, R24 ;  /* 0x0000001800027202 */ /* 0x000fca0000000f00 */
[----:B------:R-:W0:Y:S01]  /*0aa0*/  LDC R22, c[0x0][0x610] ;  /* 0x00018400ff167b82 */ /* 0x000e220000000800 */
[----:B-1-3--:R-:W-:Y:S05]  /*0ab0*/  @!P0 BRA `(.L_x_6) ;  /* 0x0000000000288947 */ /* 0x00afea0003800000 */
[----:B------:R-:W1:Y:S02]  /*0ac0*/  LDC R7, c[0x0][0x64c] ;  /* 0x00019300ff077b82 */ /* 0x000e640000000800 */
[----:B-1----:R-:W-:-:S05]  /*0ad0*/  IADD3 R7, P0, R24, R7, RZ ;  /* 0x0000000718077210 */ /* 0x002fca0007f1e0ff */
[----:B------:R-:W-:-:S04]  /*0ae0*/  IMAD.X R15, RZ, RZ, R3, P0 ;  /* 0x000000ffff0f7224 */ /* 0x000fc800000e0603 */
[----:B------:R-:W-:-:S04]  /*0af0*/  IMAD.WIDE.U32 R2, R15, R20, RZ ;  /* 0x000000140f027225 */ /* 0x000fc800078e00ff */
[----:B------:R-:W-:-:S04]  /*0b00*/  IMAD.WIDE.U32 R4, P0, R7, R21, R2 ;  /* 0x0000001507047225 */ /* 0x000fc80007800002 */
[----:B------:R-:W-:-:S04]  /*0b10*/  IMAD.WIDE.U32 R2, R7, R20, RZ ;  /* 0x0000001407027225 */ /* 0x000fc800078e00ff */
[----:B------:R-:W-:Y:S01]  /*0b20*/  IMAD.X R7, RZ, RZ, RZ, P0 ;  /* 0x000000ffff077224 */ /* 0x000fe200000e06ff */
[----:B------:R-:W-:Y:S01]  /*0b30*/  IADD3 RZ, P0, R3, R4, RZ ;  /* 0x0000000403ff7210 */ /* 0x000fe20007f1e0ff */
[----:B------:R-:W-:-:S04]  /*0b40*/  IMAD.MOV.U32 R6, RZ, RZ, R5 ;  /* 0x000000ffff067224 */ /* 0x000fc800078e0005 */
[----:B------:R-:W-:-:S08]  /*0b50*/  IMAD.WIDE.U32.X R2, R15, R21, R6, P0 ;  /* 0x000000150f027225 */ /* 0x000fd000000e0406 */
.L_x_6:
[----:B----4-:R-:W-:Y:S01]  /*0b60*/  SHF.R.U64 R2, R2, R16, R3 ;  /* 0x0000001002027219 */ /* 0x010fe20000001203 */
[----:B--2---:R-:W-:Y:S01]  /*0b70*/  VIADD R3, R17, 0xffffffff ;  /* 0xffffffff11037836 */ /* 0x004fe20000000000 */
[----:B------:R-:W-:Y:S02]  /*0b80*/  IADD3 R11, -R11, RZ, RZ ;  /* 0x000000ff0b0b7210 */ /* 0x000fe40007ffe1ff */
[----:B------:R-:W-:Y:S01]  /*0b90*/  LOP3.LUT R10, R25, R10, RZ, 0xc0, !PT ;  /* 0x0000000a190a7212 */ /* 0x000fe200078ec0ff */
[----:B------:R-:W-:Y:S01]  /*0ba0*/  IMAD.MOV R4, RZ, RZ, -R2 ;  /* 0x000000ffff047224 */ /* 0x000fe200078e0a02 */
[----:B------:R-:W-:Y:S01]  /*0bb0*/  LOP3.LUT R3, R12, R3, RZ, 0xc0, !PT ;  /* 0x000000030c037212 */ /* 0x000fe200078ec0ff */
[----:B------:R-:W-:Y:S01]  /*0bc0*/  @P2 IMAD R8, R13, R11, R0 ;  /* 0x0000000b0d082224 */ /* 0x000fe200078e0200 */
[----:B------:R-:W-:Y:S01]  /*0bd0*/  R2UR UR42, R26 ;  /* 0x000000001a2a72ca */ /* 0x000fe200000e0000 */
[----:B------:R-:W-:Y:S02]  /*0be0*/  IMAD R9, R9, R2, R10 ;  /* 0x0000000209097224 */ /* 0x000fe400078e020a */
[----:B0-----:R-:W-:-:S02]  /*0bf0*/  IMAD R0, R4, R23, R24 ;  /* 0x0000001704007224 */ /* 0x001fc400078e0218 */
[----:B------:R-:W-:Y:S02]  /*0c00*/  IMAD R8, R9, R22, R8 ;  /* 0x0000001609087224 */ /* 0x000fe400078e0208 */
[----:B------:R-:W-:Y:S02]  /*0c10*/  IMAD R17, R0, R17, R3 ;  /* 0x0000001100117224 */ /* 0x000fe400078e0203 */
[----:B------:R-:W-:-:S03]  /*0c20*/  IMAD.MOV.U32 R4, RZ, RZ, 0x1 ;  /* 0x00000001ff047424 */ /* 0x000fc600078e00ff */
[----:B------:R-:W-:Y:S02]  /*0c30*/  SEL R16, R17, R8, !P2 ;  /* 0x0000000811107207 */ /* 0x000fe40005000000 */
[----:B------:R-:W-:-:S07]  /*0c40*/  SEL R17, R8, R17, !P2 ;  /* 0x0000001108117207 */ /* 0x000fce0005000000 */
.L_x_4:
[----:B------:R-:W-:-:S08]  /*0c50*/  NOP ;  /* 0x0000000000007918 */ /* 0x000fd00000000000 */
[----:B------:R-:W0:Y:S02]  /*0c60*/  USETMAXREG.TRY_ALLOC.CTAPOOL UP0, 0xe8 ;  /* 0x000000e8000079c8 */ /* 0x000e240008000600 */
[----:B0-----:R-:W-:-:S13]  /*0c70*/  PLOP3.LUT P0, PT, PT, PT, UP0, 0x80, 0x0 ;  /* 0x000000000000781c */ /* 0x001fda0003f0f008 */
[----:B------:R-:W-:Y:S05]  /*0c80*/  @!P0 BRA `(.L_x_4) ;  /* 0xfffffffc00f08947 */ /* 0x000fea000383ffff */
[----:B------:R-:W-:Y:S01]  /*0c90*/  ULDC.64 UR4, c[0x0][0x598] ;  /* 0x0001660000047ab9 */ /* 0x000fe20000000a00 */
[----:B------:R-:W-:Y:S01]  /*0ca0*/  ULDC.64 UR36, c[0x0][0x208] ;  /* 0x0000820000247ab9 */ /* 0x000fe20000000a00 */
[----:B------:R-:W-:-:S04]  /*0cb0*/  ISETP.NE.U32.AND P0, PT, RZ, UR4, PT ;  /* 0x00000004ff007c0c */ /* 0x000fc8000bf05070 */
[----:B------:R-:W-:-:S13]  /*0cc0*/  ISETP.NE.AND.EX P0, PT, RZ, UR5, PT, P0 ;  /* 0x00000005ff007c0c */ /* 0x000fda000bf05300 */
[----:B------:R-:W-:Y:S05]  /*0cd0*/  @!P0 BRA `(.L_x_7) ;  /* 0x00000000001c8947 */ /* 0x000fea0003800000 */
[----:B------:R-:W0:Y:S02]  /*0ce0*/  LDC.64 R2, c[0x0][0x598] ;  /* 0x00016600ff027b82 */ /* 0x000e240000000a00 */
[----:B0-----:R-:W2:Y:S02]  /*0cf0*/  LDG.E.64 R2, desc[UR36][R2.64] ;  /* 0x0000002402027981 */ /* 0x001ea4000c1e1b00 */
[----:B--2---:R-:W-:-:S04]  /*0d00*/  ISETP.NE.U32.AND P0, PT, R2, RZ, PT ;  /* 0x000000ff0200720c */ /* 0x004fc80003f05070 */
[----:B------:R-:W-:-:S13]  /*0d10*/  ISETP.NE.AND.EX P0, PT, R3, RZ, PT, P0 ;  /* 0x000000ff0300720c */ /* 0x000fda0003f05300 */
[----:B------:R-:W-:Y:S05]  /*0d20*/  @!P0 BRA `(.L_x_7) ;  /* 0x0000000000088947 */ /* 0x000fea0003800000 */
[----:B------:R0:W5:Y:S01]  /*0d30*/  LD.E R168, desc[UR36][R2.64] ;  /* 0x0000002402a87980 */ /* 0x000162000c101900 */
[----:B------:R-:W-:Y:S05]  /*0d40*/  BRA `(.L_x_8) ;  /* 0x0000000000247947 */ /* 0x000fea0003800000 */
.L_x_7:
[----:B------:R-:W-:Y:S02]  /*0d50*/  ULDC.64 UR4, c[0x0][0x588] ;  /* 0x0001620000047ab9 */ /* 0x000fe40000000a00 */
[----:B------:R-:W-:-:S04]  /*0d60*/  ISETP.NE.U32.AND P0, PT, RZ, UR4, PT ;  /* 0x00000004ff007c0c */ /* 0x000fc8000bf05070 */
[----:B------:R-:W-:-:S13]  /*0d70*/  ISETP.NE.AND.EX P0, PT, RZ, UR5, PT, P0 ;  /* 0x00000005ff007c0c */ /* 0x000fda000bf05300 */
[----:B------:R-:W-:Y:S05]  /*0d80*/  @!P0 BRA `(.L_x_9) ;  /* 0x00000000000c8947 */ /* 0x000fea0003800000 */
[----:B------:R-:W0:Y:S02]  /*0d90*/  LDC.64 R168, c[0x0][0x588] ;  /* 0x00016200ffa87b82 */ /* 0x000e240000000a00 */
[----:B0-----:R1:W5:Y:S01]  /*0da0*/  LDG.E R168, desc[UR36][R168.64] ;  /* 0x00000024a8a87981 */ /* 0x001362000c1e1900 */
[----:B------:R-:W-:Y:S05]  /*0db0*/  BRA `(.L_x_8) ;  /* 0x0000000000087947 */ /* 0x000fea0003800000 */
.L_x_9:
[----:B------:R-:W-:Y:S02]  /*0dc0*/  ULDC UR4, c[0x0][0x580] ;  /* 0x0001600000047ab9 */ /* 0x000fe40000000800 */
[----:B------:R-:W-:-:S07]  /*0dd0*/  MOV R168, UR4 ;  /* 0x0000000400a87c02 */ /* 0x000fce0008000f00 */
.L_x_8:
[----:B------:R-:W-:Y:S02]  /*0de0*/  ULDC.64 UR4, c[0x0][0x5a0] ;  /* 0x0001680000047ab9 */ /* 0x000fe40000000a00 */
[----:B------:R-:W-:-:S04]  /*0df0*/  ISETP.NE.U32.AND P0, PT, RZ, UR4, PT ;  /* 0x00000004ff007c0c */ /* 0x000fc8000bf05070 */
[----:B------:R-:W-:-:S13]  /*0e00*/  ISETP.NE.AND.EX P0, PT, RZ, UR5, PT, P0 ;  /* 0x00000005ff007c0c */ /* 0x000fda000bf05300 */
[----:B------:R-:W-:Y:S05]  /*0e10*/  @!P0 BRA `(.L_x_10) ;  /* 0x00000000001c8947 */ /* 0x000fea0003800000 */
[----:B0-----:R-:W0:Y:S02]  /*0e20*/  LDC.64 R2, c[0x0][0x5a0] ;  /* 0x00016800ff027b82 */ /* 0x001e240000000a00 */
[----:B0-----:R-:W2:Y:S02]  /*0e30*/  LDG.E.64 R2, desc[UR36][R2.64] ;  /* 0x0000002402027981 */ /* 0x001ea4000c1e1b00 */
[----:B--2---:R-:W-:-:S04]  /*0e40*/  ISETP.NE.U32.AND P0, PT, R2, RZ, PT ;  /* 0x000000ff0200720c */ /* 0x004fc80003f05070 */
[----:B------:R-:W-:-:S13]  /*0e50*/  ISETP.NE.AND.EX P0, PT, R3, RZ, PT, P0 ;  /* 0x000000ff0300720c */ /* 0x000fda0003f05300 */
[----:B------:R-:W-:Y:S05]  /*0e60*/  @!P0 BRA `(.L_x_10) ;  /* 0x0000000000088947 */ /* 0x000fea0003800000 */
[----:B------:R0:W5:Y:S01]  /*0e70*/  LD.E R22, desc[UR36][R2.64] ;  /* 0x0000002402167980 */ /* 0x000162000c101900 */
[----:B------:R-:W-:Y:S05]  /*0e80*/  BRA `(.L_x_11) ;  /* 0x0000000000247947 */ /* 0x000fea0003800000 */
.L_x_10:
[----:B------:R-:W-:Y:S02]  /*0e90*/  ULDC.64 UR4, c[0x0][0x590] ;  /* 0x0001640000047ab9 */ /* 0x000fe40000000a00 */
[----:B------:R-:W-:-:S04]  /*0ea0*/  ISETP.NE.U32.AND P0, PT, RZ, UR4, PT ;  /* 0x00000004ff007c0c */ /* 0x000fc8000bf05070 */
[----:B------:R-:W-:-:S13]  /*0eb0*/  ISETP.NE.AND.EX P0, PT, RZ, UR5, PT, P0 ;  /* 0x00000005ff007c0c */ /* 0x000fda000bf05300 */
[----:B------:R-:W-:Y:S05]  /*0ec0*/  @!P0 BRA `(.L_x_12) ;  /* 0x00000000000c8947 */ /* 0x000fea0003800000 */
[----:B------:R-:W2:Y:S02]  /*0ed0*/  LDC.64 R22, c[0x0][0x590] ;  /* 0x00016400ff167b82 */ /* 0x000ea40000000a00 */
[----:B--2---:R2:W5:Y:S01]  /*0ee0*/  LDG.E R22, desc[UR36][R22.64] ;  /* 0x0000002416167981 */ /* 0x004562000c1e1900 */
[----:B------:R-:W-:Y:S05]  /*0ef0*/  BRA `(.L_x_11) ;  /* 0x0000000000087947 */ /* 0x000fea0003800000 */
.L_x_12:
[----:B------:R-:W-:Y:S02]  /*0f00*/  ULDC UR4, c[0x0][0x584] ;  /* 0x0001610000047ab9 */ /* 0x000fe40000000800 */
[----:B------:R-:W-:-:S07]  /*0f10*/  IMAD.U32 R22, RZ, RZ, UR4 ;  /* 0x00000004ff167e24 */ /* 0x000fce000f8e00ff */
.L_x_11:
[----:B------:R-:W-:-:S13]  /*0f20*/  LOP3.LUT P0, RZ, R4, 0xff, RZ, 0xc0, !PT ;  /* 0x000000ff04ff7812 */ /* 0x000fda000780c0ff */
[----:B------:R-:W-:Y:S05]  /*0f30*/  @!P0 EXIT ;  /* 0x000000000000894d */ /* 0x000fea0003800000 */
[----:B------:R-:W-:Y:S01]  /*0f40*/  ULDC UR4, c[0x0][0x28c] ;  /* 0x0000a30000047ab9 */ /* 0x000fe20000000800 */
[----:B------:R-:W-:Y:S02]  /*0f50*/  ULOP3.LUT UR43, UR40, 0x1, URZ, 0xfc, !UPT ;  /* 0x00000001282b7892 */ /* 0x000fe4000f8efc3f */
[----:B------:R-:W-:Y:S01]  /*0f60*/  UIADD3 UR4, UR4, 0x1f, URZ ;  /* 0x0000001f04047890 */ /* 0x000fe2000fffe03f */
[----:B------:R-:W-:Y:S01]  /*0f70*/  UMOV UR38, URZ ;  /* 0x0000003f00267c82 */ /* 0x000fe20008000000 */
[----:B------:R-:W-:Y:S02]  /*0f80*/  UMOV UR39, URZ ;  /* 0x0000003f00277c82 */ /* 0x000fe40008000000 */
[----:B------:R-:W-:-:S04]  /*0f90*/  USHF.R.S32.HI UR5, URZ, 0x1f, UR4 ;  /* 0x0000001f3f057899 */ /* 0x000fc80008011404 */
[----:B------:R-:W-:-:S04]  /*0fa0*/  ULEA.HI UR5, UR5, UR4, URZ, 0x5 ;  /* 0x0000000405057291 */ /* 0x000fc8000f8f283f */
[----:B------:R-:W-:-:S12]  /*0fb0*/  USHF.R.S32.HI UR41, URZ, 0x5, UR5 ;  /* 0x000000053f297899 */ /* 0x000fd80008011405 */
.L_x_297:
[----:B0-----:R-:W0:Y:S01]  /*0fc0*/  S2R R3, SR_CgaCtaId ;  /* 0x0000000000037919 */ /* 0x001e220000008800 */
[----:B------:R-:W-:Y:S01]  /*0fd0*/  MOV R0, 0x400 ;  /* 0x0000040000007802 */ /* 0x000fe20000000f00 */
[----:B--23--:R2:W3:Y:S03]  /*0fe0*/  SHFL.IDX PT, R23, R19, RZ, 0x1f ;  /* 0x00001fff13177589 */ /* 0x00c4e600000e0000 */
[----:B0-----:R-:W-:-:S05]  /*0ff0*/  LEA R30, R3, R0, 0x18 ;  /* 0x00000000031e7211 */ /* 0x001fca00078ec0ff */
[----:B------:R-:W-:-:S05]  /*1000*/  VIADD R0, R30, 0x200 ;  /* 0x000002001e007836 */ /* 0x000fca0000000000 */
[----:B------:R-:W-:-:S13]  /*1010*/  LOP3.LUT P0, RZ, R0, 0x9f, RZ, 0xc0, !PT ;  /* 0x0000009f00ff7812 */ /* 0x000fda000780c0ff */
[----:B-1234-:R-:W-:Y:S05]  /*1020*/  @!P0 BRA `(.L_x_13) ;  /* 0x0000000000408947 */ /* 0x01efea0003800000 */
[----:B------:R-:W-:Y:S01]  /*1030*/  MOV R0, 0x0 ;  /* 0x0000000000007802 */ /* 0x000fe20000000f00 */
[----:B------:R-:W-:Y:S01]  /*1040*/  ULDC.64 UR4, c[0x4][0x78] ;  /* 0x01001e0000047ab9 */ /* 0x000fe20000000a00 */
[----:B------:R-:W-:Y:S01]  /*1050*/  ULDC.64 UR6, c[0x4][0x8] ;  /* 0x0100020000067ab9 */ /* 0x000fe20000000a00 */
[----:B------:R-:W-:Y:S01]  /*1060*/  IMAD.U32 R4, RZ, RZ, UR4 ;  /* 0x00000004ff047e24 */ /* 0x000fe2000f8e00ff */
[----:B------:R0:W2:Y:S01]  /*1070*/  LDC.64 R2, c[0x4][R0] ;  /* 0x0100000000027b82 */ /* 0x0000a20000000a00 */
[----:B------:R-:W-:Y:S01]  /*1080*/  MOV R5, UR5 ;  /* 0x0000000500057c02 */ /* 0x000fe20008000f00 */
[----:B------:R-:W-:Y:S01]  /*1090*/  ULDC.64 UR4, c[0x4][0x80] ;  /* 0x0100200000047ab9 */ /* 0x000fe20000000a00 */
[----:B------:R-:W-:Y:S01]  /*10a0*/  IMAD.U32 R10, RZ, RZ, UR6 ;  /* 0x00000006ff0a7e24 */ /* 0x000fe2000f8e00ff */
[----:B------:R-:W-:Y:S01]  /*10b0*/  MOV R11, UR7 ;  /* 0x00000007000b7c02 */ /* 0x000fe20008000f00 */
[----:B------:R-:W-:Y:S02]  /*10c0*/  IMAD.U32 R6, RZ, RZ, UR4 ;  /* 0x00000004ff067e24 */ /* 0x000fe4000f8e00ff */
[----:B------:R-:W-:-:S02]  /*10d0*/  IMAD.U32 R7, RZ, RZ, UR5 ;  /* 0x00000005ff077e24 */ /* 0x000fc4000f8e00ff */
[----:B------:R-:W-:Y:S02]  /*10e0*/  IMAD.MOV.U32 R8, RZ, RZ, 0x70 ;  /* 0x00000070ff087424 */ /* 0x000fe400078e00ff */
[----:B------:R-:W-:Y:S02]  /*10f0*/  IMAD.MOV.U32 R12, RZ, RZ, 0x1 ;  /* 0x00000001ff0c7424 */ /* 0x000fe400078e00ff */
[----:B0-----:R-:W-:-:S07]  /*1100*/  IMAD.MOV.U32 R13, RZ, RZ, RZ ;  /* 0x000000ffff0d7224 */ /* 0x001fce00078e00ff */
[----:B------:R-:W-:-:S07]  /*1110*/  LEPC R20, `(.L_x_13) ;  /* 0x000000001014794e */ /* 0x000fce0000000000 */
[----:B-12--5:R-:W-:Y:S05]  /*1120*/  CALL.ABS.NOINC R2 ;  /* 0x0000000002007343 */ /* 0x026fea0003c00000 */
.L_x_13:
[----:B------:R-:W-:-:S04]  /*1130*/  IADD3 R28, R30, 0x20200, RZ ;  /* 0x000202001e1c7810 */ /* 0x000fc80007ffe0ff */
[----:B------:R-:W-:-:S13]  /*1140*/  LOP3.LUT P0, RZ, R28, 0x9f, RZ, 0xc0, !PT ;  /* 0x0000009f1cff7812 */ /* 0x000fda000780c0ff */
[----:B------:R-:W-:Y:S05]  /*1150*/  @!P0 BRA `(.L_x_14) ;  /* 0x00000000007c8947 */ /* 0x000fea0003800000 */
[----:B------:R-:W-:Y:S01]  /*1160*/  MOV R2, 0x0 ;  /* 0x0000000000027802 */ /* 0x000fe20000000f00 */
[----:B------:R-:W-:Y:S01]  /*1170*/  ULDC.64 UR4, c[0x4][0x78] ;  /* 0x01001e0000047ab9 */ /* 0x000fe20000000a00 */
[----:B------:R-:W-:Y:S01]  /*1180*/  ULDC.64 UR6, c[0x4][0x80] ;  /* 0x0100200000067ab9 */ /* 0x000fe20000000a00 */
[----:B------:R-:W-:Y:S01]  /*1190*/  IMAD.U32 R4, RZ, RZ, UR4 ;  /* 0x00000004ff047e24 */ /* 0x000fe2000f8e00ff */
[----:B------:R0:W2:Y:S01]  /*11a0*/  LDC.64 R14, c[0x4][R2] ;  /* 0x01000000020e7b82 */ /* 0x0000a20000000a00 */
[----:B------:R-:W-:Y:S01]  /*11b0*/  IMAD.U32 R5, RZ, RZ, UR5 ;  /* 0x00000005ff057e24 */ /* 0x000fe2000f8e00ff */
[----:B------:R-:W-:Y:S01]  /*11c0*/  ULDC.64 UR4, c[0x4][0x10] ;  /* 0x0100040000047ab9 */ /* 0x000fe20000000a00 */
[----:B------:R-:W-:Y:S01]  /*11d0*/  IMAD.U32 R6, RZ, RZ, UR6 ;  /* 0x00000006ff067e24 */ /* 0x000fe2000f8e00ff */
[----:B------:R-:W-:Y:S01]  /*11e0*/  MOV R7, UR7 ;  /* 0x0000000700077c02 */ /* 0x000fe20008000f00 */
[----:B------:R-:W-:Y:S01]  /*11f0*/  IMAD.U32 R10, RZ, RZ, UR4 ;  /* 0x00000004ff0a7e24 */ /* 0x000fe2000f8e00ff */
[----:B------:R-:W-:Y:S01]  /*1200*/  MOV R12, 0x1 ;  /* 0x00000001000c7802 */ /* 0x000fe20000000f00 */
[----:B------:R-:W-:-:S02]  /*1210*/  IMAD.U32 R11, RZ, RZ, UR5 ;  /* 0x00000005ff0b7e24 */ /* 0x000fc4000f8e00ff */
[----:B------:R-:W-:Y:S02]  /*1220*/  IMAD.MOV.U32 R8, RZ, RZ, 0x70 ;  /* 0x00000070ff087424 */ /* 0x000fe400078e00ff */
[----:B0-----:R-:W-:-:S07]  /*1230*/  IMAD.MOV.U32 R13, RZ, RZ, RZ ;  /* 0x000000ffff0d7224 */ /* 0x001fce00078e00ff */
[----:B------:R-:W-:-:S07]  /*1240*/  LEPC R20, `(.L_x_15) ;  /* 0x000000001014794e */ /* 0x000fce0000000000 */
[----:B-12--5:R-:W-:Y:S05]  /*1250*/  CALL.ABS.NOINC R14 ;  /* 0x000000000e007343 */ /* 0x026fea0003c00000 */
.L_x_15:
[----:B------:R-:W0:Y:S01]  /*1260*/  LDC.64 R2, c[0x4][R2] ;  /* 0x0100000002027b82 */ /* 0x000e220000000a00 */
[----:B------:R-:W-:Y:S01]  /*1270*/  ULDC.64 UR4, c[0x4][0x78] ;  /* 0x01001e0000047ab9 */ /* 0x000fe20000000a00 */
[----:B------:R-:W-:Y:S01]  /*1280*/  ULDC.64 UR6, c[0x4][0x80] ;  /* 0x0100200000067ab9 */ /* 0x000fe20000000a00 */
[----:B------:R-:W-:Y:S01]  /*1290*/  IMAD.U32 R4, RZ, RZ, UR4 ;  /* 0x00000004ff047e24 */ /* 0x000fe2000f8e00ff */
[----:B------:R-:W-:Y:S01]  /*12a0*/  MOV R6, UR6 ;  /* 0x0000000600067c02 */ /* 0x000fe20008000f00 */
[----:B------:R-:W-:Y:S01]  /*12b0*/  IMAD.U32 R5, RZ, RZ, UR5 ;  /* 0x00000005ff057e24 */ /* 0x000fe2000f8e00ff */
[----:B------:R-:W-:Y:S01]  /*12c0*/  ULDC.64 UR4, c[0x4][0x18] ;  /* 0x0100060000047ab9 */ /* 0x000fe20000000a00 */
[----:B------:R-:W-:Y:S01]  /*12d0*/  IMAD.U32 R7, RZ, RZ, UR7 ;  /* 0x00000007ff077e24 */ /* 0x000fe2000f8e00ff */
[----:B------:R-:W-:Y:S01]  /*12e0*/  MOV R8, 0x70 ;  /* 0x0000007000087802 */ /* 0x000fe20000000f00 */
[----:B------:R-:W-:Y:S02]  /*12f0*/  IMAD.U32 R10, RZ, RZ, UR4 ;  /* 0x00000004ff0a7e24 */ /* 0x000fe4000f8e00ff */
[----:B------:R-:W-:-:S02]  /*1300*/  IMAD.U32 R11, RZ, RZ, UR5 ;  /* 0x00000005ff0b7e24 */ /* 0x000fc4000f8e00ff */
[----:B------:R-:W-:Y:S02]  /*1310*/  IMAD.MOV.U32 R12, RZ, RZ, 0x1 ;  /* 0x00000001ff0c7424 */ /* 0x000fe400078e00ff */
[----:B------:R-:W-:-:S07]  /*1320*/  IMAD.MOV.U32 R13, RZ, RZ, RZ ;  /* 0x000000ffff0d7224 */ /* 0x000fce00078e00ff */
[----:B------:R-:W-:-:S07]  /*1330*/  LEPC R20, `(.L_x_14) ;  /* 0x000000001014794e */ /* 0x000fce0000000000 */
[----:B0-----:R-:W-:Y:S05]  /*1340*/  CALL.ABS.NOINC R2 ;  /* 0x0000000002007343 */ /* 0x001fea0003c00000 */
.L_x_14:
[----:B------:R-:W0:Y:S01]  /*1350*/  S2R R2, SR_TID.X ;  /* 0x0000000000027919 */ /* 0x000e220000002100 */
[----:B------:R-:W-:Y:S01]  /*1360*/  IMAD.U32 R0, RZ, RZ, UR43 ;  /* 0x0000002bff007e24 */ /* 0x000fe2000f8e00ff */
[----:B------:R-:W-:-:S04]  /*1370*/  UMOV UR4, 0xffffffff ;  /* 0xffffffff00047882 */ /* 0x000fc80000000000 */
[----:B------:R-:W-:Y:S02]  /*1380*/  ISETP.NE.AND P0, PT, R0, 0x3, PT ;  /* 0x000000030000780c */ /* 0x000fe40003f05270 */
[----:B0-----:R-:W-:-:S04]  /*1390*/  LOP3.LUT R13, R2, 0x80, RZ, 0xc0, !PT ;  /* 0x00000080020d7812 */ /* 0x001fc800078ec0ff */
[----:B------:R-:W-:Y:S01]  /*13a0*/  SHF.R.U32.HI R13, RZ, 0x7, R13 ;  /* 0x00000007ff0d7819 */ /* 0x000fe2000001160d */
[----:B------:R-:W-:Y:S06]  /*13b0*/  BRA.DIV UR4, `(.L_x_16) ;  /* 0x000000c604747947 */ /* 0x000fec000b800000 */
.L_x_325:
[----:B------:R-:W-:Y:S05]  /*13c0*/  @!P0 BRA `(.L_x_17) ;  /* 0x0000000000048947 */ /* 0x000fea0003800000 */
[----:B------:R-:W-:Y:S01]  /*13d0*/  BPT.TRAP 0x1 ;  /* 0x000000040000795c */ /* 0x000fe20000300000 */
.L_x_17:
[----:B------:R-:W-:Y:S01]  /*13e0*/  MOV R3, UR39 ;  /* 0x0000002700037c02 */ /* 0x000fe20008000f00 */
[----:B------:R-:W-:-:S04]  /*13f0*/  IMAD.U32 R0, RZ, RZ, UR38 ;  /* 0x00000026ff007e24 */ /* 0x000fc8000f8e00ff */
[----:B------:R-:W-:Y:S01]  /*1400*/  IMAD R3, R3, 0x8, R30 ;  /* 0x0000000803037824 */ /* 0x000fe200078e021e */
[----:B------:R-:W-:-:S04]  /*1410*/  SHF.L.U32 R0, R0, 0x1f, RZ ;  /* 0x0000001f00007819 */ /* 0x000fc800000006ff */
[----:B------:R0:W2:Y:S01]  /*1420*/  SYNCS.PHASECHK.TRANS64.TRYWAIT P1, [R3+URZ], R0 ;  /* 0x00000000030075a7 */ /* 0x0000a2000802017f */
[----:B------:R-:W-:Y:S05]  /*1430*/  @!P0 BRA `(.L_x_18) ;  /* 0x0000000000048947 */ /* 0x000fea0003800000 */
[----:B------:R-:W-:Y:S01]  /*1440*/  BPT.TRAP 0x1 ;  /* 0x000000040000795c */ /* 0x000fe20000300000 */
.L_x_18:
[----:B--2---:R-:W-:Y:S05]  /*1450*/  @P1 BRA `(.L_x_19) ;  /* 0x0000000000081947 */ /* 0x004fea0003800000 */
[----:B------:R-:W2:Y:S02]  /*1460*/  SYNCS.PHASECHK.TRANS64.TRYWAIT P1, [R3+URZ], R0 ;  /* 0x00000000030075a7 */ /* 0x000ea4000802017f */
[----:B--2---:R-:W-:Y:S05]  /*1470*/  @!P1 BRA `(.L_x_20) ;  /* 0x000000c400609947 */ /* 0x004fea0003800000 */
.L_x_19:
[----:B------:R-:W-:-:S04]  /*1480*/  UIADD3 UR4, UR39, 0x1, URZ ;  /* 0x0000000127047890 */ /* 0x000fc8000fffe03f */
[----:B------:R-:W-:Y:S02]  /*1490*/  UISETP.NE.AND UP0, UPT, UR4, 0x4, UPT ;  /* 0x000000040400788c */ /* 0x000fe4000bf05270 */
[----:B------:R-:W-:Y:S02]  /*14a0*/  IMAD.U32 R179, RZ, RZ, UR4 ;  /* 0x00000004ffb37e24 */ /* 0x000fe4000f8e00ff */
[----:B------:R-:W-:Y:S02]  /*14b0*/  USEL UR4, URZ, 0x1, UP0 ;  /* 0x000000013f047887 */ /* 0x000fe40008000000 */
[----:B------:R-:W-:Y:S02]  /*14c0*/  PLOP3.LUT P1, PT, PT, PT, UP0, 0x80, 0x0 ;  /* 0x000000000000781c */ /* 0x000fe40003f2f008 */
[----:B------:R-:W-:Y:S02]  /*14d0*/  ULOP3.LUT UR4, UR38, UR4, URZ, 0x3c, !UPT ;  /* 0x0000000426047292 */ /* 0x000fe4000f8e3c3f */
[----:B------:R-:W-:-:S04]  /*14e0*/  SEL R179, R179, RZ, P1 ;  /* 0x000000ffb3b37207 */ /* 0x000fc80000800000 */
[----:B------:R-:W-:Y:S01]  /*14f0*/  MOV R180, UR4 ;  /* 0x0000000400b47c02 */ /* 0x000fe20008000f00 */
[----:B------:R-:W-:Y:S06]  /*1500*/  @!P0 BRA `(.L_x_21) ;  /* 0x0000000000048947 */ /* 0x000fec0003800000 */
[----:B------:R-:W-:Y:S01]  /*1510*/  BPT.TRAP 0x1 ;  /* 0x000000040000795c */ /* 0x000fe20000300000 */
.L_x_21:
[----:B------:R-:W3:Y:S01]  /*1520*/  S2R R9, SR_TID.X ;  /* 0x0000000000097919 */ /* 0x000ee20000002100 */
[----:B0-2---:R-:W-:Y:S01]  /*1530*/  SHF.R.S32.HI R0, RZ, 0x1f, R23 ;  /* 0x0000001fff007819 */ /* 0x005fe20000011417 */
[----:B------:R-:W-:Y:S01]  /*1540*/  IMAD.MOV.U32 R5, RZ, RZ, -0x650a62f0 ;  /* 0x9af59d10ff057424 */ /* 0x000fe200078e00ff */
[----:B------:R-:W-:Y:S01]  /*1550*/  MOV R7, 0x8d10d10 ;  /* 0x08d10d1000077802 */ /* 0x000fe20000000f00 */
[----:B------:R-:W-:Y:S01]  /*1560*/  USHF.L.U32 UR5, UR39, 0xc, URZ ;  /* 0x0000000c27057899 */ /* 0x000fe2000800063f */
[CC--:B------:R-:W-:Y:S01]  /*1570*/  LEA.HI R2, R0.reuse, R23.reuse, RZ, 0x2 ;  /* 0x0000001700027211 */ /* 0x0c0fe200078f10ff */
[----:B------:R-:W-:Y:S01]  /*1580*/  USHF.L.U32 UR4, UR39, 0xd, URZ ;  /* 0x0000000d27047899 */ /* 0x000fe2000800063f */
[----:B------:R-:W-:Y:S01]  /*1590*/  LEA.HI R0, R0, R23, RZ, 0x3 ;  /* 0x0000001700007211 */ /* 0x000fe200078f18ff */
[----:B------:R-:W-:Y:S01]  /*15a0*/  IMAD.MOV.U32 R170, RZ, RZ, 0x90 ;  /* 0x00000090ffaa7424 */ /* 0x000fe200078e00ff */
[----:B------:R-:W-:Y:S01]  /*15b0*/  LOP3.LUT R2, R2, 0xfffffffc, RZ, 0xc0, !PT ;  /* 0xfffffffc02027812 */ /* 0x000fe200078ec0ff */
[----:B-1----:R-:W-:Y:S01]  /*15c0*/  IMAD.MOV.U32 R169, RZ, RZ, 0x10 ;  /* 0x00000010ffa97424 */ /* 0x002fe200078e00ff */
[----:B------:R-:W-:-:S03]  /*15d0*/  SHF.L.U32 R181, R180, 0x1f, RZ ;  /* 0x0000001fb4b57819 */ /* 0x000fc600000006ff */
[----:B------:R-:W-:-:S04]  /*15e0*/  IMAD.IADD R2, R23, 0x1, -R2 ;  /* 0x0000000117027824 */ /* 0x000fc800078e0a02 */
[----:B------:R-:W-:-:S05]  /*15f0*/  IMAD R2, R2, 0xc, RZ ;  /* 0x0000000c02027824 */ /* 0x000fca00078e02ff */
[----:B------:R-:W-:-:S04]  /*1600*/  SHF.R.U64 R6, R7, R2, 0xb08b ;  /* 0x0000b08b07067419 */ /* 0x000fc80000001202 */
[----:B------:R-:W-:Y:S01]  /*1610*/  LOP3.LUT R6, R6, 0xfff, RZ, 0xc0, !PT ;  /* 0x00000fff06067812 */ /* 0x000fe200078ec0ff */
[C---:B---3--:R-:W-:Y:S01]  /*1620*/  IMAD.SHL.U32 R4, R9.reuse, 0x2, RZ ;  /* 0x0000000209047824 */ /* 0x048fe200078e00ff */
[C---:B------:R-:W-:Y:S01]  /*1630*/  LOP3.LUT R3, R9.reuse, 0x10, RZ, 0xc0, !PT ;  /* 0x0000001009037812 */ /* 0x040fe200078ec0ff */
[----:B------:R-:W-:Y:S01]  /*1640*/  IMAD.SHL.U32 R173, R9, 0x10, RZ ;  /* 0x0000001009ad7824 */ /* 0x000fe200078e00ff */
[----:B------:R-:W-:Y:S02]  /*1650*/  SHF.R.U32.HI R178, RZ, 0x2, R9 ;  /* 0x00000002ffb27819 */ /* 0x000fe40000011609 */
[----:B------:R-:W-:Y:S02]  /*1660*/  LOP3.LUT R4, R4, 0x20, RZ, 0xc0, !PT ;  /* 0x0000002004047812 */ /* 0x000fe400078ec0ff */
[----:B------:R-:W-:Y:S02]  /*1670*/  LOP3.LUT R177, R178, 0x3, RZ, 0xc0, !PT ;  /* 0x00000003b2b17812 */ /* 0x000fe400078ec0ff */
[----:B------:R-:W-:-:S02]  /*1680*/  LEA.HI R10, R3, R4, RZ, 0x1e ;  /* 0x00000004030a7211 */ /* 0x000fc400078ff0ff */
[----:B------:R-:W-:Y:S01]  /*1690*/  SHF.R.S32.HI R3, RZ, 0x3, R0 ;  /* 0x00000003ff037819 */ /* 0x000fe20000011400 */
[----:B------:R-:W-:Y:S01]  /*16a0*/  IMAD.SHL.U32 R175, R177, 0x8, RZ ;  /* 0x00000008b1af7824 */ /* 0x000fe200078e00ff */
[----:B------:R-:W-:Y:S01]  /*16b0*/  SHF.R.U64 R4, R5, R2, 0xdd3f ;  /* 0x0000dd3f05047419 */ /* 0x000fe20000001202 */
[----:B------:R-:W-:Y:S01]  /*16c0*/  IMAD R0, R179, 0x8, R30 ;  /* 0x00000008b3007824 */ /* 0x000fe200078e021e */
[----:B------:R-:W-:Y:S01]  /*16d0*/  LOP3.LUT R2, R9, 0x3, RZ, 0xc0, !PT ;  /* 0x0000000309027812 */ /* 0x000fe200078ec0ff */
[----:B------:R-:W-:Y:S01]  /*16e0*/  IMAD R3, R3, 0x3, RZ ;  /* 0x0000000303037824 */ /* 0x000fe200078e02ff */
[----:B------:R-:W-:Y:S01]  /*16f0*/  LOP3.LUT R4, R4, 0xfff, RZ, 0xc0, !PT ;  /* 0x00000fff04047812 */ /* 0x000fe200078ec0ff */
[----:B------:R0:W1:Y:S01]  /*1700*/  SYNCS.PHASECHK.TRANS64.TRYWAIT P1, [R0+URZ], R181 ;  /* 0x000000b5000075a7 */ /* 0x000062000802017f */
[----:B------:R-:W-:Y:S01]  /*1710*/  LOP3.LUT R175, R175, 0x18, R2, 0xe2, !PT ;  /* 0x00000018afaf7812 */ /* 0x000fe200078ee202 */
[----:B------:R-:W-:Y:S01]  /*1720*/  IMAD.SHL.U32 R2, R2, 0x8, RZ ;  /* 0x0000000802027824 */ /* 0x000fe200078e00ff */
[----:B------:R-:W-:-:S02]  /*1730*/  SHF.R.U32.HI R4, RZ, R3, R4 ;  /* 0x00000003ff047219 */ /* 0x000fc40000011604 */
[----:B------:R-:W-:Y:S02]  /*1740*/  SHF.R.U32.HI R6, RZ, R3, R6 ;  /* 0x00000003ff067219 */ /* 0x000fe40000011606 */
[C---:B------:R-:W-:Y:S01]  /*1750*/  LOP3.LUT R5, R4.reuse, 0x7, RZ, 0xc0, !PT ;  /* 0x0000000704057812 */ /* 0x040fe200078ec0ff */
[----:B------:R-:W-:Y:S01]  /*1760*/  IMAD.SHL.U32 R4, R4, 0x100, RZ ;  /* 0x0000010004047824 */ /* 0x000fe200078e00ff */
[C---:B------:R-:W-:Y:S02]  /*1770*/  LOP3.LUT R8, R6.reuse, 0x7, RZ, 0xc0, !PT ;  /* 0x0000000706087812 */ /* 0x040fe400078ec0ff */
[----:B------:R-:W-:Y:S02]  /*1780*/  SHF.L.U32 R6, R6, 0x6, RZ ;  /* 0x0000000606067819 */ /* 0x000fe400000006ff */
[----:B------:R-:W-:Y:S02]  /*1790*/  ISETP.NE.AND P2, PT, R5, R8, PT ;  /* 0x000000080500720c */ /* 0x000fe40003f45270 */
[----:B------:R-:W-:-:S02]  /*17a0*/  LOP3.LUT R4, R4, 0x700, RZ, 0xc0, !PT ;  /* 0x0000070004047812 */ /* 0x000fc400078ec0ff */
[----:B------:R-:W-:Y:S02]  /*17b0*/  LOP3.LUT R7, R6, 0x1c0, RZ, 0xc0, !PT ;  /* 0x000001c006077812 */ /* 0x000fe400078ec0ff */
[----:B------:R-:W-:Y:S02]  /*17c0*/  LOP3.LUT R3, R2, 0x18, R177, 0xe2, !PT ;  /* 0x0000001802037812 */ /* 0x000fe400078ee2b1 */
[----:B------:R-:W-:Y:S01]  /*17d0*/  LOP3.LUT R176, R178, 0x4, RZ, 0xc0, !PT ;  /* 0x00000004b2b07812 */ /* 0x000fe200078ec0ff */
[----:B------:R-:W-:Y:S01]  /*17e0*/  IMAD.IADD R174, R4, 0x1, R7 ;  /* 0x0000000104ae7824 */ /* 0x000fe200078e0207 */
[----:B------:R-:W-:Y:S02]  /*17f0*/  IADD3 R7, R5, 0x1, RZ ;  /* 0x0000000105077810 */ /* 0x000fe40007ffe0ff */
[----:B------:R-:W-:Y:S01]  /*1800*/  LOP3.LUT R175, R175, R10, RZ, 0xfc, !PT ;  /* 0x0000000aafaf7212 */ /* 0x000fe200078efcff */
[----:B------:R-:W-:Y:S01]  /*1810*/  @!P2 VIADD R5, R8, 0x1 ;  /* 0x000000010805a836 */ /* 0x000fe20000000000 */
[----:B------:R-:W-:-:S02]  /*1820*/  SEL R2, R7, R8, !P2 ;  /* 0x0000000807027207 */ /* 0x000fc40005000000 */
[----:B------:R-:W-:Y:S02]  /*1830*/  LOP3.LUT R173, R173, 0xe00, RZ, 0xc0, !PT ;  /* 0x00000e00adad7812 */ /* 0x000fe400078ec0ff */
[----:B------:R-:W-:Y:S01]  /*1840*/  LOP3.LUT R172, R3, R176, RZ, 0xfc, !PT ;  /* 0x000000b003ac7212 */ /* 0x000fe200078efcff */
[----:B------:R-:W-:Y:S01]  /*1850*/  IMAD R2, R2, 0x4, R5 ;  /* 0x0000000402027824 */ /* 0x000fe200078e0205 */
[----:B------:R-:W-:Y:S02]  /*1860*/  LOP3.LUT R3, R175, UR5, RZ, 0xfc, !PT ;  /* 0x00000005af037c12 */ /* 0x000fe4000f8efcff */
[----:B------:R-:W-:Y:S01]  /*1870*/  LOP3.LUT R171, R172, R173, RZ, 0xfc, !PT ;  /* 0x000000adacab7212 */ /* 0x000fe200078efcff */
[----:B------:R-:W-:Y:S01]  /*1880*/  IMAD.SHL.U32 R20, R2, 0x40, RZ ;  /* 0x0000004002147824 */ /* 0x000fe200078e00ff */
[----:B------:R-:W-:Y:S02]  /*1890*/  LOP3.LUT P2, RZ, R178, 0x4, RZ, 0xc0, !PT ;  /* 0x00000004b2ff7812 */ /* 0x000fe4000784c0ff */
[----:B------:R-:W-:Y:S01]  /*18a0*/  LOP3.LUT R183, R171, UR4, RZ, 0xfc, !PT ;  /* 0x00000004abb77c12 */ /* 0x000fe2000f8efcff */
[----:B------:R-:W-:Y:S01]  /*18b0*/  UMOV UR4, 0xffffffff ;  /* 0xffffffff00047882 */ /* 0x000fe20000000000 */
[----:B------:R-:W-:-:S02]  /*18c0*/  LOP3.LUT P3, RZ, R9, 0x10, RZ, 0xc0, !PT ;  /* 0x0000001009ff7812 */ /* 0x000fc4000786c0ff */
[C---:B------:R-:W-:Y:S01]  /*18d0*/  IADD3 R13, R3.reuse, R174, RZ ;  /* 0x000000ae030d7210 */ /* 0x040fe20007ffe0ff */
[----:B------:R-:W-:Y:S01]  /*18e0*/  IMAD.IADD R3, R3, 0x1, R20 ;  /* 0x0000000103037824 */ /* 0x000fe200078e0214 */
[----:B------:R-:W-:Y:S02]  /*18f0*/  SEL R170, R170, 0x70, !P2 ;  /* 0x00000070aaaa7807 */ /* 0x000fe40005000000 */
[-C--:B------:R-:W-:Y:S01]  /*1900*/  LEA R183, R183, R30.reuse, 0x2 ;  /* 0x0000001eb7b77211 */ /* 0x080fe200078e10ff */
[--C-:B------:R-:W-:Y:S01]  /*1910*/  IMAD R2, R13, 0x4, R28.reuse ;  /* 0x000000040d027824 */ /* 0x100fe200078e021c */
[----:B------:R-:W-:Y:S01]  /*1920*/  SEL R169, R169, 0xfffffff0, !P3 ;  /* 0xfffffff0a9a97807 */ /* 0x000fe20005800000 */
[----:B0-----:R-:W-:Y:S01]  /*1930*/  IMAD R0, R3, 0x4, R28 ;  /* 0x0000000403007824 */ /* 0x001fe200078e021c */
[----:B------:R-:W-:Y:S01]  /*1940*/  LEA R13, R13, R30, 0x2 ;  /* 0x0000001e0d0d7211 */ /* 0x000fe200078e10ff */
[----:B------:R-:W-:Y:S01]  /*1950*/  IMAD.IADD R182, R183, 0x1, R170 ;  /* 0x00000001b7b67824 */ /* 0x000fe200078e02aa */
[----:B------:R0:W2:Y:S01]  /*1960*/  LDS R24, [R183+0x200] ;  /* 0x00020000b7187984 */ /* 0x0000a20000000800 */
[----:B------:R-:W-:Y:S01]  /*1970*/  IMAD.IADD R2, R2, 0x1, R169 ;  /* 0x0000000102027824 */ /* 0x000fe200078e02a9 */
[----:B------:R-:W-:Y:S01]  /*1980*/  MOV R7, UR41 ;  /* 0x0000002900077c02 */ /* 0x000fe20008000f00 */
[----:B------:R-:W-:Y:S01]  /*1990*/  IMAD R14, R3, 0x4, R30 ;  /* 0x00000004030e7824 */ /* 0x000fe200078e021e */
[----:B------:R0:W3:Y:S01]  /*19a0*/  LDS R25, [R183+0x600] ;  /* 0x00060000b7197984 */ /* 0x0000e20000000800 */
[----:B------:R-:W-:Y:S01]  /*19b0*/  IMAD.IADD R5, R169, 0x1, R0 ;  /* 0x00000001a9057824 */ /* 0x000fe200078e0200 */
[----:B------:R-:W-:-:S02]  /*19c0*/  ISETP.NE.AND P2, PT, R7, 0x1, PT ;  /* 0x000000010700780c */ /* 0x000fc40003f45270 */
[----:B------:R0:W4:Y:S01]  /*19d0*/  LDS R152, [R183+0x4200] ;  /* 0x00420000b7987984 */ /* 0x0001220000000800 */
[----:B------:R-:W-:-:S03]  /*19e0*/  LOP3.LUT R7, R172, UR5, RZ, 0xfc, !PT ;  /* 0x00000005ac077c12 */ /* 0x000fc6000f8efcff */
[----:B------:R0:W0:Y:S04]  /*19f0*/  LDS R153, [R183+0x4600] ;  /* 0x00460000b7997984 */ /* 0x0000280000000800 */
[----:B------:R0:W0:Y:S04]  /*1a00*/  LDS R26, [R182+0x200] ;  /* 0x00020000b61a7984 */ /* 0x0000280000000800 */
[----:B------:R0:W0:Y:S04]  /*1a10*/  LDS R27, [R182+0x600] ;  /* 0x00060000b61b7984 */ /* 0x0000280000000800 */
[----:B------:R0:W0:Y:S04]  /*1a20*/  LDS R154, [R182+0x4200] ;  /* 0x00420000b69a7984 */ /* 0x0000280000000800 */
[----:B------:R0:W0:Y:S04]  /*1a30*/  LDS R155, [R182+0x4600] ;  /* 0x00460000b69b7984 */ /* 0x0000280000000800 */
[----:B------:R0:W0:Y:S04]  /*1a40*/  LDS R0, [R13+0x20200] ;  /* 0x020200000d007984 */ /* 0x0000280000000800 */
[----:B------:R0:W0:Y:S04]  /*1a50*/  LDS R3, [R2] ;  /* 0x0000000002037984 */ /* 0x0000280000000800 */
[----:B------:R0:W0:Y:S04]  /*1a60*/  LDS R4, [R14+0x20200] ;  /* 0x020200000e047984 */ /* 0x0000280000000800 */
[----:B------:R0:W0:Y:S01]  /*1a70*/  LDS R6, [R5] ;  /* 0x0000000005067984 */ /* 0x0000220000000800 */
[----:B-123--:R-:W-:Y:S05]  /*1a80*/  BRA.DIV UR4, `(.L_x_22) ;  /* 0x000000be04f07947 */ /* 0x00efea000b800000 */
[C---:B------:R-:W-:Y:S01]  /*1a90*/  IMAD.IADD R21, R7.reuse, 0x1, R174 ;  /* 0x0000000107157824 */ /* 0x040fe200078e02ae */
[----:B------:R-:W-:Y:S01]  /*1aa0*/  NOP ;  /* 0x0000000000007918 */ /* 0x000fe20000000000 */
[----:B------:R-:W-:Y:S02]  /*1ab0*/  IMAD.IADD R23, R7, 0x1, R20 ;  /* 0x0000000107177824 */ /* 0x000fe400078e0214 */
[C---:B------:R-:W-:Y:S02]  /*1ac0*/  IMAD R7, R21.reuse, 0x4, R28 ;  /* 0x0000000415077824 */ /* 0x040fe400078e021c */
[--C-:B------:R-:W-:Y:S01]  /*1ad0*/  IMAD R21, R21, 0x4, R30.reuse ;  /* 0x0000000415157824 */ /* 0x100fe200078e021e */
[C---:B------:R-:W-:Y:S01]  /*1ae0*/  LEA R9, R23.reuse, R28, 0x2 ;  /* 0x0000001c17097211 */ /* 0x040fe200078e10ff */
[C---:B------:R-:W-:Y:S02]  /*1af0*/  IMAD.IADD R8, R170.reuse, 0x1, R7 ;  /* 0x00000001aa087824 */ /* 0x040fe400078e0207 */
[----:B------:R-:W-:Y:S01]  /*1b00*/  IMAD R23, R23, 0x4, R30 ;  /* 0x0000000417177824 */ /* 0x000fe200078e021e */
[----:B------:R-:W-:Y:S01]  /*1b10*/  IADD3 R7, R170, R9, RZ ;  /* 0x00000009aa077210 */ /* 0x000fe20007ffe0ff */
[----:B0-----:R-:W-:Y:S04]  /*1b20*/  STS [R21+0x20200], R0 ;  /* 0x0202000015007388 */ /* 0x001fe80000000800 */
[----:B------:R-:W-:Y:S04]  /*1b30*/  STS [R8], R3 ;  /* 0x0000000308007388 */ /* 0x000fe80000000800 */
[----:B------:R-:W-:Y:S04]  /*1b40*/  STS [R23+0x20200], R4 ;  /* 0x0202000417007388 */ /* 0x000fe80000000800 */
[----:B------:R-:W-:Y:S04]  /*1b50*/  STS [R7], R6 ;  /* 0x0000000607007388 */ /* 0x000fe80000000800 */
[----:B------:R-:W0:Y:S04]  /*1b60*/  LDS R9, [R13+0x21200] ;  /* 0x021200000d097984 */ /* 0x000e280000000800 */
[----:B------:R-:W1:Y:S04]  /*1b70*/  LDS R11, [R2+0x1000] ;  /* 0x00100000020b7984 */ /* 0x000e680000000800 */
[----:B------:R-:W2:Y:S04]  /*1b80*/  LDS R10, [R14+0x21200] ;  /* 0x021200000e0a7984 */ /* 0x000ea80000000800 */
[----:B------:R-:W3:Y:S01]  /*1b90*/  LDS R12, [R5+0x1000] ;  /* 0x00100000050c7984 */ /* 0x000ee20000000800 */
[----:B------:R-:W-:-:S03]  /*1ba0*/  NOP ;  /* 0x0000000000007918 */ /* 0x000fc60000000000 */
[----:B0-----:R-:W-:Y:S04]  /*1bb0*/  STS [R21+0x21200], R9 ;  /* 0x0212000915007388 */ /* 0x001fe80000000800 */
[----:B-1----:R-:W-:Y:S04]  /*1bc0*/  STS [R8+0x1000], R11 ;  /* 0x0010000b08007388 */ /* 0x002fe80000000800 */
[----:B--2---:R-:W-:Y:S04]  /*1bd0*/  STS [R23+0x21200], R10 ;  /* 0x0212000a17007388 */ /* 0x004fe80000000800 */
[----:B---3--:R-:W-:Y:S04]  /*1be0*/  STS [R7+0x1000], R12 ;  /* 0x0010000c07007388 */ /* 0x008fe80000000800 */
[----:B------:R-:W0:Y:S04]  /*1bf0*/  LDS R0, [R13+0x22200] ;  /* 0x022200000d007984 */ /* 0x000e280000000800 */
[----:B------:R-:W1:Y:S04]  /*1c00*/  LDS R3, [R2+0x2000] ;  /* 0x0020000002037984 */ /* 0x000e680000000800 */
[----:B------:R-:W2:Y:S04]  /*1c10*/  LDS R4, [R14+0x22200] ;  /* 0x022200000e047984 */ /* 0x000ea80000000800 */
[----:B------:R-:W3:Y:S01]  /*1c20*/  LDS R6, [R5+0x2000] ;  /* 0x0020000005067984 */ /* 0x000ee20000000800 */
[----:B------:R-:W-:-:S03]  /*1c30*/  NOP ;  /* 0x0000000000007918 */ /* 0x000fc60000000000 */
[----:B0-----:R0:W-:Y:S04]  /*1c40*/  STS [R21+0x22200], R0 ;  /* 0x0222000015007388 */ /* 0x0011e80000000800 */
[----:B-1----:R0:W-:Y:S04]  /*1c50*/  STS [R8+0x2000], R3 ;  /* 0x0020000308007388 */ /* 0x0021e80000000800 */
[----:B--2---:R0:W-:Y:S04]  /*1c60*/  STS [R23+0x22200], R4 ;  /* 0x0222000417007388 */ /* 0x0041e80000000800 */
[----:B---3--:R0:W-:Y:S04]  /*1c70*/  STS [R7+0x2000], R6 ;  /* 0x0020000607007388 */ /* 0x0081e80000000800 */
[----:B------:R0:W1:Y:S04]  /*1c80*/  LDS R10, [R13+0x23200] ;  /* 0x023200000d0a7984 */ /* 0x0000680000000800 */
[----:B------:R0:W2:Y:S04]  /*1c90*/  LDS R9, [R2+0x3000] ;  /* 0x0030000002097984 */ /* 0x0000a80000000800 */
[----:B------:R0:W3:Y:S04]  /*1ca0*/  LDS R12, [R14+0x23200] ;  /* 0x023200000e0c7984 */ /* 0x0000e80000000800 */
[----:B------:R0:W0:Y:S01]  /*1cb0*/  LDS R30, [R5+0x3000] ;  /* 0x00300000051e7984 */ /* 0x0000220000000800 */
[----:B------:R-:W-:Y:S01]  /*1cc0*/  NOP ;  /* 0x0000000000007918 */ /* 0x000fe20000000000 */
.L_x_331:
[----:B-1----:R-:W-:Y:S04]  /*1cd0*/  STS [R21+0x23200], R10 ;  /* 0x0232000a15007388 */ /* 0x002fe80000000800 */
[----:B--2---:R-:W-:Y:S04]  /*1ce0*/  STS [R8+0x3000], R9 ;  /* 0x0030000908007388 */ /* 0x004fe80000000800 */
[----:B---3--:R-:W-:Y:S04]  /*1cf0*/  STS [R23+0x23200], R12 ;  /* 0x0232000c17007388 */ /* 0x008fe80000000800 */
[----:B0-----:R4:W-:Y:S04]  /*1d00*/  STS [R7+0x3000], R30 ;  /* 0x0030001e07007388 */ /* 0x0019e80000000800 */
[----:B------:R-:W-:Y:S04]  /*1d10*/  LDS R160, [R183+0x300] ;  /* 0x00030000b7a07984 */ /* 0x000fe80000000800 */
[----:B------:R-:W-:Y:S04]  /*1d20*/  LDS R161, [R183+0x700] ;  /* 0x00070000b7a17984 */ /* 0x000fe80000000800 */
[----:B------:R-:W-:Y:S04]  /*1d30*/  LDS R162, [R182+0x300] ;  /* 0x00030000b6a27984 */ /* 0x000fe80000000800 */
[----:B------:R-:W0:Y:S04]  /*1d40*/  LDS R163, [R182+0x700] ;  /* 0x00070000b6a37984 */ /* 0x000e280000000800 */
[----:B------:R-:W-:Y:S04]  /*1d50*/  LDS R164, [R183+0x4300] ;  /* 0x00430000b7a47984 */ /* 0x000fe80000000800 */
[----:B------:R-:W-:Y:S04]  /*1d60*/  LDS R165, [R183+0x4700] ;  /* 0x00470000b7a57984 */ /* 0x000fe80000000800 */
[----:B------:R-:W-:Y:S04]  /*1d70*/  LDS R166, [R182+0x4300] ;  /* 0x00430000b6a67984 */ /* 0x000fe80000000800 */
[----:B------:R-:W1:Y:S01]  /*1d80*/  LDS R167, [R182+0x4700] ;  /* 0x00470000b6a77984 */ /* 0x000e620000000800 */
[----:B------:R-:W-:Y:S01]  /*1d90*/  @!PT LDS RZ, [RZ] ;  /* 0x00000000fffff984 */ /* 0x000fe20000000800 */
[----:B------:R-:W-:Y:S01]  /*1da0*/  @!PT LDS RZ, [RZ] ;  /* 0x00000000fffff984 */ /* 0x000fe20000000800 */
[----:B------:R-:W-:Y:S01]  /*1db0*/  @!PT LDS RZ, [RZ] ;  /* 0x00000000fffff984 */ /* 0x000fe20000000800 */
[----:B------:R-:W-:Y:S01]  /*1dc0*/  @!PT LDS RZ, [RZ] ;  /* 0x00000000fffff984 */ /* 0x000fe20000000800 */
[----:B------:R2:W-:Y:S06]  /*1dd0*/  MEMBAR.ALL.CTA ;  /* 0x0000000000007992 */ /* 0x0005ec0000008000 */
[----:B--2---:R-:W2:Y:S01]  /*1de0*/  FENCE.VIEW.ASYNC.S ;  /* 0x00000000000073c6 */ /* 0x004ea20000000000 */
[----:B------:R-:W-:Y:S05]  /*1df0*/  WARPSYNC.ALL ;  /* 0x0000000000007948 */ /* 0x000fea0003800000 */
[----:B------:R-:W-:Y:S01]  /*1e00*/  R2UR UR4, R28 ;  /* 0x000000001c0472ca */ /* 0x000fe200000e0000 */
[----:B--2---:R-:W-:Y:S06]  /*1e10*/  BAR.SYNC.DEFER_BLOCKING 0x2, 0x100 ;  /* 0x0084000000007b1d */ /* 0x004fec0000010000 */
[----:B------:R-:W-:-:S02]  /*1e20*/  UMOV UR7, 0xc0000040 ;  /* 0xc000004000077882 */ /* 0x000fc40000000000 */
[----:B------:R-:W-:-:S04]  /*1e30*/  UMOV UR11, UR7 ;  /* 0x00000007000b7c82 */ /* 0x000fc80008000000 */
[----:B------:R-:W-:-:S04]  /*1e40*/  USHF.R.U32.HI UR4, URZ, 0x4, UR4 ;  /* 0x000000043f047899 */ /* 0x000fc80008011604 */
[----:B------:R-:W-:-:S04]  /*1e50*/  ULOP3.LUT UR4, UR4, 0x3fff, URZ, 0xc0, !UPT ;  /* 0x00003fff04047892 */ /* 0x000fc8000f8ec03f */
[----:B------:R-:W-:-:S04]  /*1e60*/  ULOP3.LUT UR4, UR4, 0x10000, URZ, 0xfc, !UPT ;  /* 0x0001000004047892 */ /* 0x000fc8000f8efc3f */
[----:B------:R-:W-:Y:S01]  /*1e70*/  ULEA UR6, UR39, UR4, 0xa ;  /* 0x0000000427067291 */ /* 0x000fe2000f8e503f */
[----:B------:R-:W-:-:S03]  /*1e80*/  WARPGROUP.ARRIVE ;  /* 0x00000000000079c5 */ /* 0x000fc60000000000 */
[----:B------:R-:W-:-:S03]  /*1e90*/  UIADD3 UR8, UR6, 0x10, URZ ;  /* 0x0000001006087890 */ /* 0x000fc6000fffe03f */
[----:B------:R-:W-:Y:S02]  /*1ea0*/  UMOV UR10, UR6 ;  /* 0x00000006000a7c82 */ /* 0x000fe40008000000 */
[----:B------:R-:W-:Y:S01]  /*1eb0*/  HGMMA.64x128x8.F32.TF32 R88, R24, gdesc[UR4], RZ, !UPT, gsb0 ;  /* 0x05e0000418587df0 */ /* 0x000fe2000c0028ff */
[----:B------:R-:W-:Y:S02]  /*1ec0*/  UMOV UR7, 0xc0000040 ;  /* 0xc000004000077882 */ /* 0x000fe40000000000 */
[----:B------:R-:W-:Y:S02]  /*1ed0*/  WARPGROUP.DEPBAR.LE gsb0, 0x0 ;  /* 0x00008000000079c5 */ /* 0x000fe40000010000 */
[----:B----4-:R-:W-:-:S07]  /*1ee0*/  WARPGROUP.ARRIVE ;  /* 0x00000000000079c5 */ /* 0x010fce0000000000 */
[----:B------:R-:W-:Y:S01]  /*1ef0*/  HGMMA.64x128x8.F32.TF32 R24, R152, gdesc[UR8], RZ, !UPT, gsb0 ;  /* 0x05e0000898187df0 */ /* 0x000fe2000c0028ff */
[----:B------:R-:W-:Y:S01]  /*1f00*/  UMOV UR10, UR8 ;  /* 0x00000008000a7c82 */ /* 0x000fe20008000000 */
[----:B------:R-:W-:Y:S01]  /*1f10*/  UMOV UR11, 0xc0000040 ;  /* 0xc0000040000b7882 */ /* 0x000fe20000000000 */
[----:B------:R-:W-:Y:S02]  /*1f20*/  UIADD3 UR8, UR6, 0x20, URZ ;  /* 0x0000002006087890 */ /* 0x000fe4000fffe03f */
[----:B------:R-:W-:Y:S01]  /*1f30*/  UIADD3 UR6, UR6, 0x30, URZ ;  /* 0x0000003006067890 */ /* 0x000fe2000fffe03f */
[----:B------:R-:W-:Y:S02]  /*1f40*/  WARPGROUP.DEPBAR.LE gsb0, 0x0 ;  /* 0x00008000000079c5 */ /* 0x000fe40000010000 */
[----:B0-----:R-:W-:-:S06]  /*1f50*/  WARPGROUP.ARRIVE ;  /* 0x00000000000079c5 */ /* 0x001fcc0000000000 */
[----:B------:R-:W-:Y:S03]  /*1f60*/  HGMMA.64x128x8.F32.TF32 R88, R160, gdesc[UR8], R88, gsb0 ;  /* 0x05e00008a0587df0 */ /* 0x000fe60008002858 */
[----:B------:R-:W-:Y:S02]  /*1f70*/  WARPGROUP.DEPBAR.LE gsb0, 0x0 ;  /* 0x00008000000079c5 */ /* 0x000fe40000010000 */
[----:B-1----:R-:W-:-:S07]  /*1f80*/  WARPGROUP.ARRIVE ;  /* 0x00000000000079c5 */ /* 0x002fce0000000000 */
[----:B------:R-:W-:Y:S01]  /*1f90*/  HGMMA.64x128x8.F32.TF32 R24, R164, gdesc[UR8], R24, gsb0 ;  /* 0x05e00008a4187df0 */ /* 0x000fe20008002818 */
[----:B------:R-:W-:Y:S01]  /*1fa0*/  UMOV UR10, UR8 ;  /* 0x00000008000a7c82 */ /* 0x000fe20008000000 */
[----:B------:R-:W-:Y:S01]  /*1fb0*/  UMOV UR11, 0xc0000040 ;  /* 0xc0000040000b7882 */ /* 0x000fe20000000000 */
[----:B------:R-:W-:Y:S02]  /*1fc0*/  WARPGROUP.DEPBAR.LE gsb0, 0x0 ;  /* 0x00008000000079c5 */ /* 0x000fe40000010000 */
        /* <DEDUP_REMOVED lines=8> */
[----:B0-----:R-:W-:-:S06]  /*2050*/  WARPGROUP.ARRIVE ;  /* 0x00000000000079c5 */ /* 0x001fcc0000000000 */
[----:B------:R-:W-:Y:S03]  /*2060*/  HGMMA.64x128x8.F32.TF32 R88, R152, gdesc[UR8], R88, gsb0 ;  /* 0x05e0000898587df0 */ /* 0x000fe60008002858 */
[----:B------:R-:W-:Y:S02]  /*2070*/  WARPGROUP.DEPBAR.LE gsb0, 0x0 ;  /* 0x00008000000079c5 */ /* 0x000fe40000010000 */
[----:B-1----:R-:W-:-:S07]  /*2080*/  WARPGROUP.ARRIVE ;  /* 0x00000000000079c5 */ /* 0x002fce0000000000 */
[----:B------:R-:W-:Y:S03]  /*2090*/  HGMMA.64x128x8.F32.TF32 R24, R156, gdesc[UR8], R24, gsb0 ;  /* 0x05e000089c187df0 */ /* 0x000fe60008002818 */
        /* <DEDUP_REMOVED lines=15> */
[----:B------:R-:W-:Y:S05]  /*2190*/  @!P2 BRA `(.L_x_23) ;  /* 0x0000001400e0a947 */ /* 0x000fea0003800000 */
[----:B------:R-:W-:Y:S05]  /*21a0*/  @!P0 BRA `(.L_x_24) ;  /* 0x0000000000048947 */ /* 0x000fea0003800000 */
[----:B------:R-:W-:Y:S01]  /*21b0*/  BPT.TRAP 0x1 ;  /* 0x000000040000795c */ /* 0x000fe20000300000 */
.L_x_24:
[----:B------:R-:W-:Y:S05]  /*21c0*/  @P1 BRA `(.L_x_25) ;  /* 0x0000000000181947 */ /* 0x000fea0003800000 */
[----:B------:R-:W0:Y:S01]  /*21d0*/  S2UR UR6, SR_CgaCtaId ;  /* 0x00000000000679c3 */ /* 0x000e220000008800 */
[----:B------:R-:W-:Y:S02]  /*21e0*/  UMOV UR5, 0x400 ;  /* 0x0000040000057882 */ /* 0x000fe40000000000 */
[----:B0-----:R-:W-:-:S06]  /*21f0*/  ULEA UR5, UR6, UR5, 0x18 ;  /* 0x0000000506057291 */ /* 0x001fcc000f8ec03f */
[----:B------:R-:W-:-:S04]  /*2200*/  LEA R0, R179, UR5, 0x3 ;  /* 0x00000005b3007c11 */ /* 0x000fc8000f8e18ff */
[----:B------:R-:W0:Y:S02]  /*2210*/  SYNCS.PHASECHK.TRANS64.TRYWAIT P1, [R0+URZ], R181 ;  /* 0x000000b5000075a7 */ /* 0x000e24000802017f */
[----:B0-----:R-:W-:Y:S05]  /*2220*/  @!P1 BRA `(.L_x_26) ;  /* 0x000000b800cc9947 */ /* 0x001fea0003800000 */
.L_x_25:
[----:B------:R-:W1:Y:S01]  /*2230*/  S2UR UR6, SR_CgaCtaId ;  /* 0x00000000000679c3 */ /* 0x000e620000008800 */
[C---:B0-----:R-:W-:Y:S01]  /*2240*/  IMAD.SHL.U32 R0, R179.reuse, 0x1000, RZ ;  /* 0x00001000b3007824 */ /* 0x041fe200078e00ff */
[----:B------:R-:W-:Y:S01]  /*2250*/  UMOV UR5, 0x400 ;  /* 0x0000040000057882 */ /* 0x000fe20000000000 */
[----:B------:R-:W-:-:S03]  /*2260*/  IMAD.SHL.U32 R182, R179, 0x2000, RZ ;  /* 0x00002000b3b67824 */ /* 0x000fc600078e00ff */
[----:B------:R-:W-:-:S05]  /*2270*/  LOP3.LUT R3, R0, R175, RZ, 0xfc, !PT ;  /* 0x000000af00037212 */ /* 0x000fca00078efcff */
[--C-:B------:R-:W-:Y:S02]  /*2280*/  IMAD.IADD R2, R174, 0x1, R3.reuse ;  /* 0x00000001ae027824 */ /* 0x100fe400078e0203 */
[----:B------:R-:W-:Y:S01]  /*2290*/  IMAD.IADD R3, R20, 0x1, R3 ;  /* 0x0000000114037824 */ /* 0x000fe200078e0203 */
[----:B-1----:R-:W-:-:S04]  /*22a0*/  ULEA UR9, UR6, UR5, 0x18 ;  /* 0x0000000506097291 */ /* 0x002fc8000f8ec03f */
[----:B------:R-:W-:Y:S02]  /*22b0*/  UIADD3 UR5, UR9, 0x20200, URZ ;  /* 0x0002020009057890 */ /* 0x000fe4000fffe03f */
[C---:B------:R-:W-:Y:S02]  /*22c0*/  LEA R14, R2.reuse, UR9, 0x2 ;  /* 0x00000009020e7c11 */ /* 0x040fe4000f8e10ff */
[C---:B------:R-:W-:Y:S02]  /*22d0*/  LEA R15, R3.reuse, UR9, 0x2 ;  /* 0x00000009030f7c11 */ /* 0x040fe4000f8e10ff */
[----:B------:R-:W-:Y:S02]  /*22e0*/  LEA R4, R2, UR5, 0x2 ;  /* 0x0000000502047c11 */ /* 0x000fe4000f8e10ff */
[----:B------:R-:W-:Y:S01]  /*22f0*/  LEA R6, R3, UR5, 0x2 ;  /* 0x0000000503067c11 */ /* 0x000fe2000f8e10ff */
[----:B------:R-:W0:Y:S01]  /*2300*/  LDS R2, [R14+0x20200] ;  /* 0x020200000e027984 */ /* 0x000e220000000800 */
[----:B------:R-:W-:-:S02]  /*2310*/  IADD3 R4, R169, R4, RZ ;  /* 0x00000004a9047210 */ /* 0x000fc40007ffe0ff */
[----:B------:R-:W-:Y:S01]  /*2320*/  LOP3.LUT R3, R0, R172, RZ, 0xfc, !PT ;  /* 0x000000ac00037212 */ /* 0x000fe200078efcff */
[----:B------:R-:W-:Y:S01]  /*2330*/  IMAD.IADD R7, R169, 0x1, R6 ;  /* 0x00000001a9077824 */ /* 0x000fe200078e0206 */
[----:B------:R-:W-:Y:S01]  /*2340*/  LOP3.LUT R0, R182, R171, RZ, 0xfc, !PT ;  /* 0x000000abb6007212 */ /* 0x000fe200078efcff */
[----:B------:R-:W1:Y:S01]  /*2350*/  LDS R5, [R4] ;  /* 0x0000000004057984 */ /* 0x000e620000000800 */
[----:B------:R-:W-:Y:S01]  /*2360*/  IADD3 R10, R20, R3, RZ ;  /* 0x00000003140a7210 */ /* 0x000fe20007ffe0ff */
[----:B------:R-:W-:Y:S01]  /*2370*/  IMAD.IADD R9, R174, 0x1, R3 ;  /* 0x00000001ae097824 */ /* 0x000fe200078e0203 */
[----:B------:R-:W-:Y:S01]  /*2380*/  LEA R3, R0, UR9, 0x2 ;  /* 0x0000000900037c11 */ /* 0x000fe2000f8e10ff */
[----:B------:R-:W2:Y:S01]  /*2390*/  LDS R6, [R15+0x20200] ;  /* 0x020200000f067984 */ /* 0x000ea20000000800 */
[----:B------:R-:W-:Y:S02]  /*23a0*/  LEA R11, R10, UR5, 0x2 ;  /* 0x000000050a0b7c11 */ /* 0x000fe4000f8e10ff */
[C---:B------:R-:W-:Y:S01]  /*23b0*/  LEA R21, R9.reuse, UR9, 0x2 ;  /* 0x0000000909157c11 */ /* 0x040fe2000f8e10ff */
[----:B------:R-:W3:Y:S01]  /*23c0*/  LDS R8, [R7] ;  /* 0x0000000007087984 */ /* 0x000ee20000000800 */
[----:B------:R-:W-:Y:S01]  /*23d0*/  LEA R9, R9, UR5, 0x2 ;  /* 0x0000000509097c11 */ /* 0x000fe2000f8e10ff */
[----:B------:R-:W-:Y:S01]  /*23e0*/  IMAD.IADD R13, R170, 0x1, R3 ;  /* 0x00000001aa0d7824 */ /* 0x000fe200078e0203 */
[----:B------:R-:W-:Y:S01]  /*23f0*/  LEA R23, R10, UR9, 0x2 ;  /* 0x000000090a177c11 */ /* 0x000fe2000f8e10ff */
[----:B------:R-:W-:Y:S01]  /*2400*/  LDS R156, [R3+0x200] ;  /* 0x00020000039c7984 */ /* 0x000fe20000000800 */
[C---:B------:R-:W-:Y:S01]  /*2410*/  IMAD.IADD R11, R170.reuse, 0x1, R11 ;  /* 0x00000001aa0b7824 */ /* 0x040fe200078e020b */
[----:B------:R-:W-:Y:S01]  /*2420*/  UMOV UR5, UR39 ;  /* 0x0000002700057c82 */ /* 0x000fe20008000000 */
[----:B------:R-:W-:Y:S01]  /*2430*/  IMAD.IADD R0, R170, 0x1, R9 ;  /* 0x00000001aa007824 */ /* 0x000fe200078e0209 */
[----:B------:R-:W-:Y:S04]  /*2440*/  LDS R157, [R3+0x600] ;  /* 0x00060000039d7984 */ /* 0x000fe80000000800 */
[----:B------:R-:W-:Y:S04]  /*2450*/  LDS R152, [R3+0x4200] ;  /* 0x0042000003987984 */ /* 0x000fe80000000800 */
[----:B------:R-:W-:Y:S04]  /*2460*/  LDS R153, [R3+0x4600] ;  /* 0x0046000003997984 */ /* 0x000fe80000000800 */
[----:B------:R-:W-:Y:S04]  /*2470*/  LDS R158, [R13+0x200] ;  /* 0x000200000d9e7984 */ /* 0x000fe80000000800 */
[----:B------:R-:W-:Y:S04]  /*2480*/  LDS R159, [R13+0x600] ;  /* 0x000600000d9f7984 */ /* 0x000fe80000000800 */
[----:B------:R-:W-:Y:S04]  /*2490*/  LDS R154, [R13+0x4200] ;  /* 0x004200000d9a7984 */ /* 0x000fe80000000800 */
[----:B------:R4:W-:Y:S01]  /*24a0*/  LDS R155, [R13+0x4600] ;  /* 0x004600000d9b7984 */ /* 0x0009e20000000800 */
[----:B------:R-:W-:-:S03]  /*24b0*/  NOP ;  /* 0x0000000000007918 */ /* 0x000fc60000000000 */
[----:B0-----:R-:W-:Y:S01]  /*24c0*/  STS [R21+0x20200], R2 ;  /* 0x0202000215007388 */ /* 0x001fe20000000800 */
[----:B----4-:R-:W0:Y:S03]  /*24d0*/  LDC R13, c[0x0][0x28c] ;  /* 0x0000a300ff0d7b82 */ /* 0x010e260000000800 */
[----:B-1----:R-:W-:Y:S04]  /*24e0*/  STS [R0], R5 ;  /* 0x0000000500007388 */ /* 0x002fe80000000800 */
[----:B--2---:R-:W-:Y:S04]  /*24f0*/  STS [R23+0x20200], R6 ;  /* 0x0202000617007388 */ /* 0x004fe80000000800 */
[----:B---3--:R-:W-:Y:S04]  /*2500*/  STS [R11], R8 ;  /* 0x000000080b007388 */ /* 0x008fe80000000800 */
[----:B------:R-:W1:Y:S04]  /*2510*/  LDS R3, [R14+0x21200] ;  /* 0x021200000e037984 */ /* 0x000e680000000800 */
[----:B------:R-:W2:Y:S04]  /*2520*/  LDS R9, [R4+0x1000] ;  /* 0x0010000004097984 */ /* 0x000ea80000000800 */
[----:B------:R-:W3:Y:S01]  /*2530*/  LDS R10, [R15+0x21200] ;  /* 0x021200000f0a7984 */ /* 0x000ee20000000800 */
[----:B0-----:R-:W-:-:S03]  /*2540*/  ISETP.GE.AND P1, PT, R13, 0x41, PT ;  /* 0x000000410d00780c */ /* 0x001fc60003f26270 */
[----:B------:R-:W0:Y:S01]  /*2550*/  LDS R12, [R7+0x1000] ;  /* 0x00100000070c7984 */ /* 0x000e220000000800 */
[----:B------:R-:W-:-:S03]  /*2560*/  NOP ;  /* 0x0000000000007918 */ /* 0x000fc60000000000 */
[----:B-1----:R-:W-:Y:S04]  /*2570*/  STS [R21+0x21200], R3 ;  /* 0x0212000315007388 */ /* 0x002fe80000000800 */
[----:B--2---:R-:W-:Y:S04]  /*2580*/  STS [R0+0x1000], R9 ;  /* 0x0010000900007388 */ /* 0x004fe80000000800 */
[----:B---3--:R-:W-:Y:S04]  /*2590*/  STS [R23+0x21200], R10 ;  /* 0x0212000a17007388 */ /* 0x008fe80000000800 */
[----:B0-----:R-:W-:Y:S04]  /*25a0*/  STS [R11+0x1000], R12 ;  /* 0x0010000c0b007388 */ /* 0x001fe80000000800 */
        /* <DEDUP_REMOVED lines=17> */
[----:B---3--:R0:W-:Y:S01]  /*26c0*/  STS [R11+0x3000], R12 ;  /* 0x0030000c0b007388 */ /* 0x0081e20000000800 */
[----:B------:R-:W-:Y:S05]  /*26d0*/  @!P1 BRA `(.L_x_27) ;  /* 0x0000000c00109947 */ /* 0x000fea0003800000 */
[----:B------:R-:W-:Y:S01]  /*26e0*/  R2UR UR7, R179 ;  /* 0x00000000b30772ca */ /* 0x000fe200000e0000 */
[----:B------:R-:W-:Y:S01]  /*26f0*/  UIADD3 UR6, UR41, -0x1, URZ ;  /* 0xffffffff29067890 */ /* 0x000fe2000fffe03f */
[----:B------:R-:W-:-:S13]  /*2700*/  UMOV UR5, UR39 ;  /* 0x0000002700057c82 */ /* 0x000fda0008000000 */
.L_x_36:
[----:B------:R-:W-:-:S04]  /*2710*/  UIADD3 UR8, UR7, 0x1, URZ ;  /* 0x0000000107087890 */ /* 0x000fc8000fffe03f */
[----:B------:R-:W-:-:S04]  /*2720*/  UISETP.NE.AND UP0, UPT, UR8, 0x4, UPT ;  /* 0x000000040800788c */ /* 0x000fc8000bf05270 */
[----:B------:R-:W-:Y:S02]  /*2730*/  USEL UR9, URZ, 0x1, UP0 ;  /* 0x000000013f097887 */ /* 0x000fe40008000000 */
[----:B------:R-:W-:-:S04]  /*2740*/  USEL UR8, UR8, URZ, UP0 ;  /* 0x0000003f08087287 */ /* 0x000fc80008000000 */
[----:B------:R-:W-:Y:S02]  /*2750*/  LOP3.LUT R180, R180, UR9, RZ, 0x3c, !PT ;  /* 0x00000009b4b47c12 */ /* 0x000fe4000f8e3cff */
[----:B------:R-:W-:Y:S01]  /*2760*/  MOV R179, UR8 ;  /* 0x0000000800b37c02 */ /* 0x000fe20008000f00 */
[----:B------:R-:W-:Y:S06]  /*2770*/  @!P0 BRA `(.L_x_28) ;  /* 0x0000000000048947 */ /* 0x000fec0003800000 */
[----:B------:R-:W-:Y:S01]  /*2780*/  BPT.TRAP 0x1 ;  /* 0x000000040000795c */ /* 0x000fe20000300000 */
.L_x_28:
[----:B0-----:R-:W0:Y:S01]  /*2790*/  S2R R0, SR_TID.X ;  /* 0x0000000000007919 */ /* 0x001e220000002100 */
[----:B------:R-:W1:Y:S01]  /*27a0*/  S2UR UR8, SR_CgaCtaId ;  /* 0x00000000000879c3 */ /* 0x000e620000008800 */
[----:B------:R-:W-:Y:S01]  /*27b0*/  UMOV UR9, 0x400 ;  /* 0x0000040000097882 */ /* 0x000fe20000000000 */
[----:B------:R-:W-:Y:S01]  /*27c0*/  SHF.L.U32 R5, R180, 0x1f, RZ ;  /* 0x0000001fb4057819 */ /* 0x000fe200000006ff */
[----:B------:R-:W-:Y:S01]  /*27d0*/  ULEA UR10, UR7, UR4, 0xa ;  /* 0x00000004070a7291 */ /* 0x000fe2000f8e503f */
[----:B------:R-:W-:Y:S02]  /*27e0*/  UMOV UR11, 0xc0000040 ;  /* 0xc0000040000b7882 */ /* 0x000fe40000000000 */
[----:B------:R-:W-:-:S04]  /*27f0*/  UMOV UR15, UR11 ;  /* 0x0000000b000f7c82 */ /* 0x000fc80008000000 */
[----:B------:R-:W-:Y:S01]  /*2800*/  UMOV UR14, UR10 ;  /* 0x0000000a000e7c82 */ /* 0x000fe20008000000 */
[----:B-1----:R-:W-:Y:S02]  /*2810*/  ULEA UR9, UR8, UR9, 0x18 ;  /* 0x0000000908097291 */ /* 0x002fe4000f8ec03f */
[----:B------:R-:W-:Y:S01]  /*2820*/  UIADD3 UR8, UR10, 0x10, URZ ;  /* 0x000000100a087890 */ /* 0x000fe2000fffe03f */
[C---:B0-----:R-:W-:Y:S01]  /*2830*/  IMAD.SHL.U32 R173, R0.reuse, 0x10, RZ ;  /* 0x0000001000ad7824 */ /* 0x041fe200078e00ff */
[----:B------:R-:W-:Y:S01]  /*2840*/  SHF.R.U32.HI R178, RZ, 0x2, R0 ;  /* 0x00000002ffb27819 */ /* 0x000fe20000011600 */
[----:B------:R-:W-:-:S03]  /*2850*/  IMAD.SHL.U32 R0, R0, 0x8, RZ ;  /* 0x0000000800007824 */ /* 0x000fc600078e00ff */
[----:B------:R-:W-:Y:S02]  /*2860*/  LOP3.LUT R173, R173, 0xe00, RZ, 0xc0, !PT ;  /* 0x00000e00adad7812 */ /* 0x000fe400078ec0ff */
[C---:B------:R-:W-:Y:S02]  /*2870*/  LOP3.LUT R176, R178.reuse, 0x4, RZ, 0xc0, !PT ;  /* 0x00000004b2b07812 */ /* 0x040fe400078ec0ff */
[----:B------:R-:W-:Y:S02]  /*2880*/  LOP3.LUT R177, R178, 0x3, RZ, 0xc0, !PT ;  /* 0x00000003b2b17812 */ /* 0x000fe400078ec0ff */
[----:B------:R-:W-:-:S04]  /*2890*/  LOP3.LUT R2, R173, R176, RZ, 0xfc, !PT ;  /* 0x000000b0ad027212 */ /* 0x000fc800078efcff */
[----:B------:R-:W-:Y:S02]  /*28a0*/  LOP3.LUT R3, R2, R177, RZ, 0xfc, !PT ;  /* 0x000000b102037212 */ /* 0x000fe400078efcff */
[----:B------:R-:W-:Y:S02]  /*28b0*/  LEA R2, R179, UR9, 0x3 ;  /* 0x00000009b3027c11 */ /* 0x000fe4000f8e18ff */
[----:B------:R-:W-:Y:S01]  /*28c0*/  LOP3.LUT R0, R3, 0x18, R0, 0xf8, !PT ;  /* 0x0000001803007812 */ /* 0x000fe200078ef800 */
[----:B------:R-:W-:Y:S01]  /*28d0*/  IMAD.U32 R3, RZ, RZ, UR7 ;  /* 0x00000007ff037e24 */ /* 0x000fe2000f8e00ff */
[----:B------:R0:W1:Y:S04]  /*28e0*/  SYNCS.PHASECHK.TRANS64.TRYWAIT P1, [R2+URZ], R5 ;  /* 0x00000005020075a7 */ /* 0x000068000802017f */
[----:B------:R-:W-:-:S04]  /*28f0*/  LEA R0, R3, R0, 0xd ;  /* 0x0000000003007211 */ /* 0x000fc800078e68ff */
[----:B------:R-:W-:-:S05]  /*2900*/  LEA R3, R0, UR9, 0x2 ;  /* 0x0000000900037c11 */ /* 0x000fca000f8e10ff */
[----:B------:R-:W-:Y:S01]  /*2910*/  IMAD.IADD R0, R170, 0x1, R3 ;  /* 0x00000001aa007824 */ /* 0x000fe200078e0203 */
[----:B------:R-:W-:Y:S04]  /*2920*/  LDS R160, [R3+0x300] ;  /* 0x0003000003a07984 */ /* 0x000fe80000000800 */
[----:B------:R-:W-:Y:S04]  /*2930*/  LDS R161, [R3+0x700] ;  /* 0x0007000003a17984 */ /* 0x000fe80000000800 */
[----:B------:R-:W-:Y:S04]  /*2940*/  LDS R164, [R3+0x4300] ;  /* 0x0043000003a47984 */ /* 0x000fe80000000800 */
[----:B------:R-:W-:Y:S04]  /*2950*/  LDS R165, [R3+0x4700] ;  /* 0x0047000003a57984 */ /* 0x000fe80000000800 */
[----:B------:R-:W-:Y:S04]  /*2960*/  LDS R162, [R0+0x300] ;  /* 0x0003000000a27984 */ /* 0x000fe80000000800 */
[----:B------:R-:W2:Y:S04]  /*2970*/  LDS R163, [R0+0x700] ;  /* 0x0007000000a37984 */ /* 0x000ea80000000800 */
[----:B------:R-:W-:Y:S04]  /*2980*/  LDS R166, [R0+0x4300] ;  /* 0x0043000000a67984 */ /* 0x000fe80000000800 */
[----:B------:R-:W3:Y:S01]  /*2990*/  LDS R167, [R0+0x4700] ;  /* 0x0047000000a77984 */ /* 0x000ee20000000800 */
[----:B------:R-:W-:Y:S01]  /*29a0*/  @!PT LDS RZ, [RZ] ;  /* 0x00000000fffff984 */ /* 0x000fe20000000800 */
[----:B------:R-:W-:Y:S01]  /*29b0*/  @!PT LDS RZ, [RZ] ;  /* 0x00000000fffff984 */ /* 0x000fe20000000800 */
[----:B------:R-:W-:Y:S01]  /*29c0*/  @!PT LDS RZ, [RZ] ;  /* 0x00000000fffff984 */ /* 0x000fe20000000800 */
[----:B------:R-:W-:Y:S01]  /*29d0*/  @!PT LDS RZ, [RZ] ;  /* 0x00000000fffff984 */ /* 0x000fe20000000800 */
[----:B------:R4:W-:Y:S06]  /*29e0*/  MEMBAR.ALL.CTA ;  /* 0x0000000000007992 */ /* 0x0009ec0000008000 */
[----:B----4-:R-:W4:Y:S02]  /*29f0*/  FENCE.VIEW.ASYNC.S ;  /* 0x00000000000073c6 */ /* 0x010f240000000000 */
[----:B----4-:R-:W-:Y:S06]  /*2a00*/  BAR.SYNC.DEFER_BLOCKING 0x2, 0x100 ;  /* 0x0084000000007b1d */ /* 0x010fec0000010000 */
[----:B------:R-:W-:-:S06]  /*2a10*/  WARPGROUP.ARRIVE ;  /* 0x00000000000079c5 */ /* 0x000fcc0000000000 */
[----:B------:R-:W-:Y:S03]  /*2a20*/  HGMMA.64x128x8.F32.TF32 R88, R156, gdesc[UR8], R88, gsb0 ;  /* 0x05e000089c587df0 */ /* 0x000fe60008002858 */
[----:B------:R-:W-:Y:S02]  /*2a30*/  WARPGROUP.DEPBAR.LE gsb0, 0x0 ;  /* 0x00008000000079c5 */ /* 0x000fe40000010000 */
[----:B------:R-:W-:-:S07]  /*2a40*/  WARPGROUP.ARRIVE ;  /* 0x00000000000079c5 */ /* 0x000fce0000000000 */
[----:B------:R-:W-:Y:S01]  /*2a50*/  HGMMA.64x128x8.F32.TF32 R24, R152, gdesc[UR12], R24, gsb0 ;  /* 0x05e0000c98187df0 */ /* 0x000fe20008002818 */
[----:B------:R-:W-:Y:S01]  /*2a60*/  UMOV UR14, UR8 ;  /* 0x00000008000e7c82 */ /* 0x000fe20008000000 */
[----:B------:R-:W-:Y:S01]  /*2a70*/  UMOV UR15, 0xc0000040 ;  /* 0xc0000040000f7882 */ /* 0x000fe20000000000 */
[----:B------:R-:W-:Y:S02]  /*2a80*/  WARPGROUP.DEPBAR.LE gsb0, 0x0 ;  /* 0x00008000000079c5 */ /* 0x000fe40000010000 */
[----:B--2---:R-:W-:-:S07]  /*2a90*/  WARPGROUP.ARRIVE ;  /* 0x00000000000079c5 */ /* 0x004fce0000000000 */
[----:B------:R-:W-:Y:S03]  /*2aa0*/  HGMMA.64x128x8.F32.TF32 R88, R160, gdesc[UR12], R88, gsb0 ;  /* 0x05e0000ca0587df0 */ /* 0x000fe60008002858 */
[----:B------:R-:W-:Y:S02]  /*2ab0*/  WARPGROUP.DEPBAR.LE gsb0, 0x0 ;  /* 0x00008000000079c5 */ /* 0x000fe40000010000 */
[----:B---3--:R-:W-:-:S07]  /*2ac0*/  WARPGROUP.ARRIVE ;  /* 0x00000000000079c5 */ /* 0x008fce0000000000 */
[----:B------:R-:W-:Y:S03]  /*2ad0*/  HGMMA.64x128x8.F32.TF32 R24, R164, gdesc[UR12], R24, gsb0 ;  /* 0x05e0000ca4187df0 */ /* 0x000fe60008002818 */
[----:B------:R-:W-:Y:S02]  /*2ae0*/  WARPGROUP.DEPBAR.LE gsb0, 0x0 ;  /* 0x00008000000079c5 */ /* 0x000fe40000010000 */
[----:B------:R0:W2:Y:S04]  /*2af0*/  LDS R152, [R3+0x400] ;  /* 0x0004000003987984 */ /* 0x0000a80000000800 */
[----:B------:R0:W3:Y:S04]  /*2b00*/  LDS R153, [R3+0x800] ;  /* 0x0008000003997984 */ /* 0x0000e80000000800 */
[----:B------:R0:W4:Y:S04]  /*2b10*/  LDS R154, [R0+0x400] ;  /* 0x00040000009a7984 */ /* 0x0001280000000800 */
[----:B------:R0:W0:Y:S04]  /*2b20*/  LDS R155, [R0+0x800] ;  /* 0x00080000009b7984 */ /* 0x0000280000000800 */
[----:B------:R0:W0:Y:S04]  /*2b30*/  LDS R156, [R3+0x4400] ;  /* 0x00440000039c7984 */ /* 0x0000280000000800 */
[----:B------:R0:W0:Y:S04]  /*2b40*/  LDS R157, [R3+0x4800] ;  /* 0x00480000039d7984 */ /* 0x0000280000000800 */
[----:B------:R0:W0:Y:S04]  /*2b50*/  LDS R158, [R0+0x4400] ;  /* 0x00440000009e7984 */ /* 0x0000280000000800 */
[----:B------:R0:W0:Y:S01]  /*2b60*/  LDS R159, [R0+0x4800] ;  /* 0x00480000009f7984 */ /* 0x0000220000000800 */
[----:B-1----:R-:W-:Y:S05]  /*2b70*/  @!P0 BRA `(.L_x_29) ;  /* 0x0000000000048947 */ /* 0x002fea0003800000 */
[----:B------:R-:W-:Y:S01]  /*2b80*/  BPT.TRAP 0x1 ;  /* 0x000000040000795c */ /* 0x000fe20000300000 */
.L_x_29:
[----:B------:R-:W-:Y:S02]  /*2b90*/  UISETP.GT.U32.AND UP0, UPT, UR40, 0x1, UPT ;  /* 0x000000012800788c */ /* 0x000fe4000bf04070 */
[----:B------:R-:W-:-:S04]  /*2ba0*/  ULEA UR7, UR5, UR9, 0x3 ;  /* 0x0000000905077291 */ /* 0x000fc8000f8e183f */
[----:B------:R-:W-:Y:S01]  /*2bb0*/  UIADD3 UR7, UR7, 0x20, URZ ;  /* 0x0000002007077890 */ /* 0x000fe2000fffe03f */
[----:B------:R-:W-:-:S03]  /*2bc0*/  PLOP3.LUT P2, PT, PT, PT, UP0, 0x80, 0x0 ;  /* 0x000000000000781c */ /* 0x000fc60003f4f008 */
[----:B------:R-:W-:-:S09]  /*2bd0*/  UPRMT UR7, URZ, 0x654, UR7 ;  /* 0x000006543f077896 */ /* 0x000fd20008000007 */
[----:B------:R-:W-:Y:S01]  /*2be0*/  SYNCS.ARRIVE.TRANS64.RED.A1T0 RZ, [UR7], RZ ;  /* 0x000000ffffff79a7 */ /* 0x000fe20008100407 */
[----:B------:R-:W-:Y:S05]  /*2bf0*/  @P2 BRA `(.L_x_30) ;  /* 0x0000000000042947 */ /* 0x000fea0003800000 */
[----:B------:R-:W-:Y:S01]  /*2c00*/  BPT.TRAP 0x1 ;  /* 0x000000040000795c */ /* 0x000fe20000300000 */
.L_x_30:
[----:B------:R-:W-:Y:S01]  /*2c10*/  UIADD3 UR8, UR10, 0x20, URZ ;  /* 0x000000200a087890 */ /* 0x000fe2000fffe03f */
[----:B0-234-:R-:W-:Y:S01]  /*2c20*/  WARPGROUP.ARRIVE ;  /* 0x00000000000079c5 */ /* 0x01dfe20000000000 */
[----:B------:R-:W-:Y:S01]  /*2c30*/  UMOV UR15, 0xc0000040 ;  /* 0xc0000040000f7882 */ /* 0x000fe20000000000 */
[----:B------:R-:W-:-:S04]  /*2c40*/  UIADD3 UR5, UR5, 0x1, URZ ;  /* 0x0000000105057890 */ /* 0x000fc8000fffe03f */
[----:B------:R-:W-:Y:S01]  /*2c50*/  UMOV UR14, UR8 ;  /* 0x00000008000e7c82 */ /* 0x000fe20008000000 */
[----:B------:R-:W-:Y:S01]  /*2c60*/  UISETP.NE.AND UP0, UPT, UR5, 0x4, UPT ;  /* 0x000000040500788c */ /* 0x000fe2000bf05270 */
[----:B------:R-:W-:Y:S03]  /*2c70*/  HGMMA.64x128x8.F32.TF32 R88, R152, gdesc[UR12], R88, gsb0 ;  /* 0x05e0000c98587df0 */ /* 0x000fe60008002858 */
[----:B------:R-:W-:Y:S01]  /*2c80*/  USEL UR5, UR5, URZ, UP0 ;  /* 0x0000003f05057287 */ /* 0x000fe20008000000 */
[----:B------:R-:W-:Y:S02]  /*2c90*/  WARPGROUP.DEPBAR.LE gsb0, 0x0 ;  /* 0x00008000000079c5 */ /* 0x000fe40000010000 */
[----:B------:R-:W-:-:S06]  /*2ca0*/  WARPGROUP.ARRIVE ;  /* 0x00000000000079c5 */ /* 0x000fcc0000000000 */
[----:B------:R-:W-:Y:S03]  /*2cb0*/  HGMMA.64x128x8.F32.TF32 R24, R156, gdesc[UR12], R24, gsb0 ;  /* 0x05e0000c9c187df0 */ /* 0x000fe60008002818 */
[----:B------:R-:W-:Y:S02]  /*2cc0*/  WARPGROUP.DEPBAR.LE gsb0, 0x0 ;  /* 0x00008000000079c5 */ /* 0x000fe40000010000 */
[----:B------:R0:W1:Y:S04]  /*2cd0*/  LDS R164, [R3+0x500] ;  /* 0x0005000003a47984 */ /* 0x0000680000000800 */
[----:B------:R0:W2:Y:S04]  /*2ce0*/  LDS R165, [R3+0x900] ;  /* 0x0009000003a57984 */ /* 0x0000a80000000800 */
[----:B------:R0:W3:Y:S04]  /*2cf0*/  LDS R160, [R3+0x4500] ;  /* 0x0045000003a07984 */ /* 0x0000e80000000800 */
[----:B------:R0:W4:Y:S04]  /*2d00*/  LDS R161, [R3+0x4900] ;  /* 0x0049000003a17984 */ /* 0x0001280000000800 */
[----:B------:R0:W0:Y:S04]  /*2d10*/  LDS R166, [R0+0x500] ;  /* 0x0005000000a67984 */ /* 0x0000280000000800 */
[----:B------:R0:W0:Y:S04]  /*2d20*/  LDS R167, [R0+0x900] ;  /* 0x0009000000a77984 */ /* 0x0000280000000800 */
[----:B------:R0:W0:Y:S04]  /*2d30*/  LDS R162, [R0+0x4500] ;  /* 0x0045000000a27984 */ /* 0x0000280000000800 */
[----:B------:R0:W0:Y:S01]  /*2d40*/  LDS R163, [R0+0x4900] ;  /* 0x0049000000a37984 */ /* 0x0000220000000800 */
[----:B------:R-:W-:Y:S05]  /*2d50*/  @!P0 BRA `(.L_x_31) ;  /* 0x0000000000048947 */ /* 0x000fea0003800000 */
[----:B------:R-:W-:Y:S01]  /*2d60*/  BPT.TRAP 0x1 ;  /* 0x000000040000795c */ /* 0x000fe20000300000 */
.L_x_31:
[C---:B------:R-:W-:Y:S01]  /*2d70*/  IMAD.SHL.U32 R8, R179.reuse, 0x1000, RZ ;  /* 0x00001000b3087824 */ /* 0x040fe200078e00ff */
[----:B------:R-:W-:Y:S01]  /*2d80*/  SHF.L.U32 R182, R179, 0xd, RZ ;  /* 0x0000000db3b67819 */ /* 0x000fe200000006ff */
[----:B------:R-:W-:Y:S01]  /*2d90*/  IMAD.U32 R6, RZ, RZ, UR9 ;  /* 0x00000009ff067e24 */ /* 0x000fe2000f8e00ff */
[----:B------:R-:W-:Y:S02]  /*2da0*/  BSSY B0, `(.L_x_32) ;  /* 0x0000008000007945 */ /* 0x000fe40003800000 */
[----:B0-----:R-:W-:Y:S01]  /*2db0*/  LOP3.LUT R3, R8, R175, RZ, 0xfc, !PT ;  /* 0x000000af08037212 */ /* 0x001fe200078efcff */
[----:B------:R-:W-:Y:S01]  /*2dc0*/  VIADD R6, R6, 0x20200 ;  /* 0x0002020006067836 */ /* 0x000fe20000000000 */
[----:B------:R-:W-:-:S03]  /*2dd0*/  LOP3.LUT R0, R182, R171, RZ, 0xfc, !PT ;  /* 0x000000abb6007212 */ /* 0x000fc600078efcff */
[----:B------:R-:W-:Y:S01]  /*2de0*/  IMAD.IADD R9, R174, 0x1, R3 ;  /* 0x00000001ae097824 */ /* 0x000fe200078e0203 */
[----:B------:R-:W-:Y:S06]  /*2df0*/  @P1 BRA `(.L_x_33) ;  /* 0x0000000000081947 */ /* 0x000fec0003800000 */
[----:B------:R-:W0:Y:S02]  /*2e00*/  SYNCS.PHASECHK.TRANS64.TRYWAIT P1, [R2+URZ], R5 ;  /* 0x00000005020075a7 */ /* 0x000e24000802017f */
[----:B0-----:R-:W-:Y:S05]  /*2e10*/  @!P1 BRA `(.L_x_34) ;  /* 0x000000ac00e49947 */ /* 0x001fea0003800000 */
.L_x_33:
[----:B------:R-:W-:Y:S05]  /*2e20*/  BSYNC B0 ;  /* 0x0000000000007941 */ /* 0x000fea0003800000 */
.L_x_32:
[----:B------:R-:W-:Y:S01]  /*2e30*/  IMAD.IADD R3, R20, 0x1, R3 ;  /* 0x0000000114037824 */ /* 0x000fe200078e0203 */
[----:B------:R-:W-:Y:S01]  /*2e40*/  LEA R5, R0, UR9, 0x2 ;  /* 0x0000000900057c11 */ /* 0x000fe2000f8e10ff */
[----:B------:R-:W-:Y:S01]  /*2e50*/  UMOV UR7, 0xffffffff ;  /* 0xffffffff00077882 */ /* 0x000fe20000000000 */
[----:B------:R-:W-:Y:S01]  /*2e60*/  LEA R10, R9, R6, 0x2 ;  /* 0x00000006090a7211 */ /* 0x000fe200078e10ff */
[----:B------:R-:W-:Y:S01]  /*2e70*/  IMAD R12, R3, 0x4, R6 ;  /* 0x00000004030c7824 */ /* 0x000fe200078e0206 */
[----:B------:R-:W-:Y:S01]  /*2e80*/  LEA R9, R9, UR9, 0x2 ;  /* 0x0000000909097c11 */ /* 0x000fe2000f8e10ff */
[----:B------:R-:W-:Y:S01]  /*2e90*/  IMAD.IADD R7, R170, 0x1, R5 ;  /* 0x00000001aa077824 */ /* 0x000fe200078e0205 */
[----:B------:R-:W-:Y:S01]  /*2ea0*/  LEA R11, R3, UR9, 0x2 ;  /* 0x00000009030b7c11 */ /* 0x000fe2000f8e10ff */
[C---:B------:R-:W-:Y:S01]  /*2eb0*/  IMAD.IADD R10, R169.reuse, 0x1, R10 ;  /* 0x00000001a90a7824 */ /* 0x040fe200078e020a */
[----:B------:R-:W-:Y:S01]  /*2ec0*/  IADD3 R12, R169, R12, RZ ;  /* 0x0000000ca90c7210 */ /* 0x000fe20007ffe0ff */
[----:B------:R-:W0:Y:S04]  /*2ed0*/  LDS R0, [R9+0x20200] ;  /* 0x0202000009007984 */ /* 0x000e280000000800 */
[----:B------:R-:W0:Y:S04]  /*2ee0*/  LDS R3, [R11+0x20200] ;  /* 0x020200000b037984 */ /* 0x000e280000000800 */
[----:B------:R-:W0:Y:S04]  /*2ef0*/  LDS R158, [R7+0x200] ;  /* 0x00020000079e7984 */ /* 0x000e280000000800 */
[----:B------:R-:W0:Y:S04]  /*2f00*/  LDS R159, [R7+0x600] ;  /* 0x00060000079f7984 */ /* 0x000e280000000800 */
[----:B------:R-:W0:Y:S04]  /*2f10*/  LDS R154, [R7+0x4200] ;  /* 0x00420000079a7984 */ /* 0x000e280000000800 */
[----:B------:R-:W0:Y:S04]  /*2f20*/  LDS R155, [R7+0x4600] ;  /* 0x00460000079b7984 */ /* 0x000e280000000800 */
[----:B------:R-:W0:Y:S04]  /*2f30*/  LDS R2, [R10] ;  /* 0x000000000a027984 */ /* 0x000e280000000800 */
[----:B------:R-:W0:Y:S04]  /*2f40*/  LDS R4, [R12] ;  /* 0x000000000c047984 */ /* 0x000e280000000800 */
[----:B------:R-:W0:Y:S04]  /*2f50*/  LDS R156, [R5+0x200] ;  /* 0x00020000059c7984 */ /* 0x000e280000000800 */
[----:B------:R-:W0:Y:S04]  /*2f60*/  LDS R157, [R5+0x600] ;  /* 0x00060000059d7984 */ /* 0x000e280000000800 */
[----:B------:R-:W0:Y:S04]  /*2f70*/  LDS R152, [R5+0x4200] ;  /* 0x0042000005987984 */ /* 0x000e280000000800 */
[----:B------:R1:W0:Y:S02]  /*2f80*/  LDS R153, [R5+0x4600] ;  /* 0x0046000005997984 */ /* 0x0002240000000800 */
[----:B-1----:R-:W-:Y:S01]  /*2f90*/  LOP3.LUT R5, R8, R172, RZ, 0xfc, !PT ;  /* 0x000000ac08057212 */ /* 0x002fe200078efcff */
[----:B------:R-:W-:Y:S06]  /*2fa0*/  BRA.DIV UR7, `(.L_x_35) ;  /* 0x000000ae07947947 */ /* 0x000fec000b800000 */
[--C-:B------:R-:W-:Y:S01]  /*2fb0*/  IMAD.IADD R13, R174, 0x1, R5.reuse ;  /* 0x00000001ae0d7824 */ /* 0x100fe200078e0205 */
[----:B------:R-:W-:Y:S01]  /*2fc0*/  NOP ;  /* 0x0000000000007918 */ /* 0x000fe20000000000 */
[----:B------:R-:W-:Y:S02]  /*2fd0*/  IMAD.IADD R5, R20, 0x1, R5 ;  /* 0x0000000114057824 */ /* 0x000fe400078e0205 */
[C---:B------:R-:W-:Y:S01]  /*2fe0*/  IMAD R21, R13.reuse, 0x4, R6 ;  /* 0x000000040d157824 */ /* 0x040fe200078e0206 */
[----:B------:R-:W-:Y:S02]  /*2ff0*/  LEA R13, R13, UR9, 0x2 ;  /* 0x000000090d0d7c11 */ /* 0x000fe4000f8e10ff */
[C---:B------:R-:W-:Y:S01]  /*3000*/  LEA R23, R5.reuse, R6, 0x2 ;  /* 0x0000000605177211 */ /* 0x040fe200078e10ff */
[C---:B------:R-:W-:Y:S01]  /*3010*/  IMAD.IADD R21, R170.reuse, 0x1, R21 ;  /* 0x00000001aa157824 */ /* 0x040fe200078e0215 */
[----:B------:R-:W-:Y:S01]  /*3020*/  LEA R14, R5, UR9, 0x2 ;  /* 0x00000009050e7c11 */ /* 0x000fe2000f8e10ff */
[----:B0-----:R-:W-:Y:S02]  /*3030*/  STS [R13+0x20200], R0 ;  /* 0x020200000d007388 */ /* 0x001fe40000000800 */
[----:B------:R-:W-:-:S02]  /*3040*/  IMAD.IADD R23, R170, 0x1, R23 ;  /* 0x00000001aa177824 */ /* 0x000fc400078e0217 */
        /* <DEDUP_REMOVED lines=26> */
.L_x_337:
[----:B-1----:R1:W-:Y:S01]  /*31f0*/  STS [R13+0x23200], R6 ;  /* 0x023200060d007388 */ /* 0x0023e20000000800 */
[----:B------:R-:W-:Y:S05]  /*3200*/  WARPSYNC.ALL ;  /* 0x0000000000007948 */ /* 0x000fea0003800000 */
[----:B--2---:R1:W-:Y:S04]  /*3210*/  STS [R21+0x3000], R8 ;  /* 0x0030000815007388 */ /* 0x0043e80000000800 */
[----:B---3--:R1:W-:Y:S04]  /*3220*/  STS [R14+0x23200], R5 ;  /* 0x023200050e007388 */ /* 0x0083e80000000800 */
[----:B0-----:R1:W-:Y:S01]  /*3230*/  STS [R23+0x3000], R184 ;  /* 0x003000b817007388 */ /* 0x0013e20000000800 */
[----:B------:R-:W-:Y:S01]  /*3240*/  UIADD3 UR8, UR10, 0x30, URZ ;  /* 0x000000300a087890 */ /* 0x000fe2000fffe03f */
[----:B------:R-:W-:Y:S01]  /*3250*/  WARPGROUP.ARRIVE ;  /* 0x00000000000079c5 */ /* 0x000fe20000000000 */
[----:B------:R-:W-:Y:S01]  /*3260*/  UMOV UR11, 0xc0000040 ;  /* 0xc0000040000b7882 */ /* 0x000fe20000000000 */
[----:B------:R-:W-:Y:S01]  /*3270*/  UISETP.GT.AND UP0, UPT, UR6, 0x2, UPT ;  /* 0x000000020600788c */ /* 0x000fe2000bf04270 */
[----:B------:R-:W-:Y:S01]  /*3280*/  R2UR UR7, R179 ;  /* 0x00000000b30772ca */ /* 0x000fe200000e0000 */
[----:B------:R-:W-:-:S02]  /*3290*/  UIADD3 UR6, UR6, -0x1, URZ ;  /* 0xffffffff06067890 */ /* 0x000fc4000fffe03f */
[----:B------:R-:W-:Y:S02]  /*32a0*/  UMOV UR10, UR8 ;  /* 0x00000008000a7c82 */ /* 0x000fe40008000000 */
[----:B------:R-:W-:Y:S01]  /*32b0*/  HGMMA.64x128x8.F32.TF32 R88, R164, gdesc[UR8], R88, gsb0 ;  /* 0x05e00008a4587df0 */ /* 0x000fe20008002858 */
[----:B------:R-:W-:Y:S02]  /*32c0*/  PLOP3.LUT P1, PT, PT, PT, UP0, 0x80, 0x0 ;  /* 0x000000000000781c */ /* 0x000fe40003f2f008 */
[----:B------:R-:W-:Y:S02]  /*32d0*/  WARPGROUP.DEPBAR.LE gsb0, 0x0 ;  /* 0x00008000000079c5 */ /* 0x000fe40000010000 */
[----:B----4-:R-:W-:-:S07]  /*32e0*/  WARPGROUP.ARRIVE ;  /* 0x00000000000079c5 */ /* 0x010fce0000000000 */
[----:B------:R-:W-:Y:S03]  /*32f0*/  HGMMA.64x128x8.F32.TF32 R24, R160, gdesc[UR8], R24, gsb0 ;  /* 0x05e00008a0187df0 */ /* 0x000fe60008002818 */
[----:B------:R-:W-:Y:S02]  /*3300*/  WARPGROUP.DEPBAR.LE gsb0, 0x0 ;  /* 0x00008000000079c5 */ /* 0x000fe40000010000 */
[----:B-1----:R-:W-:Y:S05]  /*3310*/  @P1 BRA `(.L_x_36) ;  /* 0xfffffff000fc1947 */ /* 0x002fea000383ffff */
.L_x_27:
[----:B0-----:R-:W0:Y:S01]  /*3320*/  S2R R0, SR_TID.X ;  /* 0x0000000000007919 */ /* 0x001e220000002100 */
[----:B------:R-:W-:Y:S01]  /*3330*/  LOP3.LUT R173, R177, R173, R176, 0xfe, !PT ;  /* 0x000000adb1ad7212 */ /* 0x000fe200078efeb0 */
[----:B------:R-:W-:Y:S01]  /*3340*/  IMAD.MOV.U32 R3, RZ, RZ, -0x3fffffc0 ;  /* 0xc0000040ff037424 */ /* 0x000fe200078e00ff */
[----:B------:R-:W-:Y:S02]  /*3350*/  LEA R2, R179, UR4, 0xa ;  /* 0x00000004b3027c11 */ /* 0x000fe4000f8e50ff */
[----:B------:R-:W-:Y:S02]  /*3360*/  MOV R5, 0xc0000040 ;  /* 0xc000004000057802 */ /* 0x000fe40000000f00 */
[C---:B------:R-:W-:Y:S01]  /*3370*/  R2UR UR6, R2.reuse ;  /* 0x00000000020672ca */ /* 0x040fe200000e0000 */
[C---:B------:R-:W-:Y:S01]  /*3380*/  VIADD R4, R2.reuse, 0x10 ;  /* 0x0000001002047836 */ /* 0x040fe20000000000 */
[----:B------:R-:W-:Y:S02]  /*3390*/  R2UR UR7, R3 ;  /* 0x00000000030772ca */ /* 0x000fe400000e0000 */
[----:B------:R-:W-:-:S02]  /*33a0*/  R2UR UR10, R2 ;  /* 0x00000000020a72ca */ /* 0x000fc400000e0000 */
[----:B------:R-:W-:Y:S01]  /*33b0*/  R2UR UR11, R3 ;  /* 0x00000000030b72ca */ /* 0x000fe200000e0000 */
[----:B0-----:R-:W-:-:S05]  /*33c0*/  IMAD.SHL.U32 R0, R0, 0x8, RZ ;  /* 0x0000000800007824 */ /* 0x001fca00078e00ff */
[----:B------:R-:W-:-:S04]  /*33d0*/  LOP3.LUT R173, R173, 0x18, R0, 0xf8, !PT ;  /* 0x00000018adad7812 */ /* 0x000fc800078ef800 */
[----:B------:R-:W-:-:S04]  /*33e0*/  IADD3 R182, R173, R182, RZ ;  /* 0x000000b6adb67210 */ /* 0x000fc80007ffe0ff */
[----:B------:R-:W-:-:S05]  /*33f0*/  LEA R7, R182, UR9, 0x2 ;  /* 0x00000009b6077c11 */ /* 0x000fca000f8e10ff */
[----:B------:R-:W-:Y:S01]  /*3400*/  IMAD.IADD R170, R170, 0x1, R7 ;  /* 0x00000001aaaa7824 */ /* 0x000fe200078e0207 */
[----:B------:R-:W-:Y:S04]  /*3410*/  LDS R160, [R7+0x300] ;  /* 0x0003000007a07984 */ /* 0x000fe80000000800 */
[----:B------:R-:W-:Y:S04]  /*3420*/  LDS R161, [R7+0x700] ;  /* 0x0007000007a17984 */ /* 0x000fe80000000800 */
[----:B------:R-:W-:Y:S04]  /*3430*/  LDS R164, [R7+0x4300] ;  /* 0x0043000007a47984 */ /* 0x000fe80000000800 */
[----:B------:R-:W-:Y:S04]  /*3440*/  LDS R165, [R7+0x4700] ;  /* 0x0047000007a57984 */ /* 0x000fe80000000800 */
[----:B------:R-:W-:Y:S04]  /*3450*/  LDS R162, [R170+0x300] ;  /* 0x00030000aaa27984 */ /* 0x000fe80000000800 */
[----:B------:R-:W0:Y:S04]  /*3460*/  LDS R163, [R170+0x700] ;  /* 0x00070000aaa37984 */ /* 0x000e280000000800 */
[----:B------:R-:W-:Y:S04]  /*3470*/  LDS R166, [R170+0x4300] ;  /* 0x00430000aaa67984 */ /* 0x000fe80000000800 */
[----:B------:R-:W1:Y:S01]  /*3480*/  LDS R167, [R170+0x4700] ;  /* 0x00470000aaa77984 */ /* 0x000e620000000800 */
[----:B------:R-:W-:Y:S01]  /*3490*/  @!PT LDS RZ, [RZ] ;  /* 0x00000000fffff984 */ /* 0x000fe20000000800 */
[----:B------:R-:W-:Y:S01]  /*34a0*/  @!PT LDS RZ, [RZ] ;  /* 0x00000000fffff984 */ /* 0x000fe20000000800 */
[----:B------:R-:W-:Y:S01]  /*34b0*/  @!PT LDS RZ, [RZ] ;  /* 0x00000000fffff984 */ /* 0x000fe20000000800 */
[----:B------:R-:W-:Y:S01]  /*34c0*/  @!PT LDS RZ, [RZ] ;  /* 0x00000000fffff984 */ /* 0x000fe20000000800 */
[----:B------:R2:W-:Y:S06]  /*34d0*/  MEMBAR.ALL.CTA ;  /* 0x0000000000007992 */ /* 0x0005ec0000008000 */
[----:B--2---:R-:W2:Y:S02]  /*34e0*/  FENCE.VIEW.ASYNC.S ;  /* 0x00000000000073c6 */ /* 0x004ea40000000000 */
[----:B--2---:R-:W-:Y:S06]  /*34f0*/  BAR.SYNC.DEFER_BLOCKING 0x2, 0x100 ;  /* 0x0084000000007b1d */ /* 0x004fec0000010000 */
[----:B------:R-:W-:-:S06]  /*3500*/  WARPGROUP.ARRIVE ;  /* 0x00000000000079c5 */ /* 0x000fcc0000000000 */
[----:B------:R-:W-:Y:S01]  /*3510*/  HGMMA.64x128x8.F32.TF32 R88, R156, gdesc[UR4], R88, gsb0 ;  /* 0x05e000049c587df0 */ /* 0x000fe20008002858 */
[----:B------:R-:W-:Y:S02]  /*3520*/  R2UR UR6, R4 ;  /* 0x00000000040672ca */ /* 0x000fe400000e0000 */
[----:B------:R-:W-:Y:S01]  /*3530*/  R2UR UR7, R5 ;  /* 0x00000000050772ca */ /* 0x000fe200000e0000 */
[----:B------:R-:W-:Y:S02]  /*3540*/  WARPGROUP.DEPBAR.LE gsb0, 0x0 ;  /* 0x00008000000079c5 */ /* 0x000fe40000010000 */
[----:B------:R-:W-:-:S06]  /*3550*/  WARPGROUP.ARRIVE ;  /* 0x00000000000079c5 */ /* 0x000fcc0000000000 */
[----:B------:R-:W-:Y:S01]  /*3560*/  HGMMA.64x128x8.F32.TF32 R24, R152, gdesc[UR8], R24, gsb0 ;  /* 0x05e0000898187df0 */ /* 0x000fe20008002818 */
[----:B------:R-:W-:Y:S02]  /*3570*/  R2UR UR10, R4 ;  /* 0x00000000040a72ca */ /* 0x000fe400000e0000 */
[----:B------:R-:W-:Y:S01]  /*3580*/  R2UR UR11, R5 ;  /* 0x00000000050b72ca */ /* 0x000fe200000e0000 */
[----:B------:R-:W-:Y:S02]  /*3590*/  WARPGROUP.DEPBAR.LE gsb0, 0x0 ;  /* 0x00008000000079c5 */ /* 0x000fe40000010000 */
[----:B0-----:R-:W-:-:S06]  /*35a0*/  WARPGROUP.ARRIVE ;  /* 0x00000000000079c5 */ /* 0x001fcc0000000000 */
[----:B------:R-:W-:Y:S03]  /*35b0*/  HGMMA.64x128x8.F32.TF32 R88, R160, gdesc[UR4], R88, gsb0 ;  /* 0x05e00004a0587df0 */ /* 0x000fe60008002858 */
[----:B------:R-:W-:Y:S02]  /*35c0*/  WARPGROUP.DEPBAR.LE gsb0, 0x0 ;  /* 0x00008000000079c5 */ /* 0x000fe40000010000 */
[----:B-1----:R-:W-:-:S07]  /*35d0*/  WARPGROUP.ARRIVE ;  /* 0x00000000000079c5 */ /* 0x002fce0000000000 */
        /* <DEDUP_REMOVED lines=12> */
.L_x_37:
        /* <DEDUP_REMOVED lines=8> */
.L_x_38:
[C---:B------:R-:W-:Y:S01]  /*3720*/  VIADD R4, R2.reuse, 0x20 ;  /* 0x0000002002047836 */ /* 0x040fe20000000000 */
[----:B-1234-:R-:W-:Y:S01]  /*3730*/  WARPGROUP.ARRIVE ;  /* 0x00000000000079c5 */ /* 0x01efe20000000000 */
[----:B------:R-:W-:Y:S01]  /*3740*/  IMAD.MOV.U32 R5, RZ, RZ, -0x3fffffc0 ;  /* 0xc0000040ff057424 */ /* 0x000fe200078e00ff */
[----:B------:R-:W-:Y:S01]  /*3750*/  MOV R3, 0xc0000040 ;  /* 0xc000004000037802 */ /* 0x000fe20000000f00 */
[----:B------:R-:W-:Y:S01]  /*3760*/  VIADD R2, R2, 0x30 ;  /* 0x0000003002027836 */ /* 0x000fe20000000000 */
[C---:B------:R-:W-:Y:S02]  /*3770*/  R2UR UR6, R4.reuse ;  /* 0x00000000040672ca */ /* 0x040fe400000e0000 */
[C---:B------:R-:W-:Y:S02]  /*3780*/  R2UR UR7, R5.reuse ;  /* 0x00000000050772ca */ /* 0x040fe400000e0000 */
[----:B------:R-:W-:Y:S02]  /*3790*/  R2UR UR10, R4 ;  /* 0x00000000040a72ca */ /* 0x000fe400000e0000 */
[----:B------:R-:W-:-:S09]  /*37a0*/  R2UR UR11, R5 ;  /* 0x00000000050b72ca */ /* 0x000fd200000e0000 */
[----:B------:R-:W-:Y:S01]  /*37b0*/  HGMMA.64x128x8.F32.TF32 R88, R152, gdesc[UR4], R88, gsb0 ;  /* 0x05e0000498587df0 */ /* 0x000fe20008002858 */
[----:B------:R-:W-:Y:S02]  /*37c0*/  R2UR UR6, R2 ;  /* 0x00000000020672ca */ /* 0x000fe400000e0000 */
[----:B------:R-:W-:Y:S01]  /*37d0*/  R2UR UR7, R3 ;  /* 0x00000000030772ca */ /* 0x000fe200000e0000 */
[----:B------:R-:W-:Y:S02]  /*37e0*/  WARPGROUP.DEPBAR.LE gsb0, 0x0 ;  /* 0x00008000000079c5 */ /* 0x000fe40000010000 */
[----:B0-----:R-:W-:-:S06]  /*37f0*/  WARPGROUP.ARRIVE ;  /* 0x00000000000079c5 */ /* 0x001fcc0000000000 */
[----:B------:R-:W-:Y:S01]  /*3800*/  HGMMA.64x128x8.F32.TF32 R24, R156, gdesc[UR8], R24, gsb0 ;  /* 0x05e000089c187df0 */ /* 0x000fe20008002818 */
[----:B------:R-:W-:Y:S02]  /*3810*/  R2UR UR10, R2 ;  /* 0x00000000020a72ca */ /* 0x000fe400000e0000 */
[----:B------:R-:W-:Y:S01]  /*3820*/  R2UR UR11, R3 ;  /* 0x00000000030b72ca */ /* 0x000fe200000e0000 */
        /* <DEDUP_REMOVED lines=15> */
.L_x_23:
[----:B------:R-:W-:Y:S05]  /*3920*/  @!P0 BRA `(.L_x_39) ;  /* 0x0000000000048947 */ /* 0x000fea0003800000 */
[----:B------:R-:W-:Y:S01]  /*3930*/  BPT.TRAP 0x1 ;  /* 0x000000040000795c */ /* 0x000fe20000300000 */
.L_x_39:
[----:B------:R-:W0:Y:S01]  /*3940*/  S2UR UR6, SR_CgaCtaId ;  /* 0x00000000000679c3 */ /* 0x000e220000008800 */
[----:B------:R-:W-:Y:S01]  /*3950*/  UIADD3 UR39, UR41, UR39, URZ ;  /* 0x0000002729277290 */ /* 0x000fe2000fffe03f */
[----:B------:R-:W-:Y:S01]  /*3960*/  UMOV UR5, 0x400 ;  /* 0x0000040000057882 */ /* 0x000fe20000000000 */
[----:B------:R-:W-:Y:S02]  /*3970*/  UISETP.GT.U32.AND UP0, UPT, UR40, 0x1, UPT ;  /* 0x000000012800788c */ /* 0x000fe4000bf04070 */
[----:B------:R-:W-:-:S04]  /*3980*/  ULEA UR4, UR39, 0xfffffff8, 0x3 ;  /* 0xfffffff827047891 */ /* 0x000fc8000f8e183f */
[----:B------:R-:W-:Y:S01]  /*3990*/  ULOP3.LUT UR4, UR4, 0x18, URZ, 0xc0, !UPT ;  /* 0x0000001804047892 */ /* 0x000fe2000f8ec03f */
[----:B------:R-:W-:Y:S01]  /*39a0*/  PLOP3.LUT P0, PT, PT, PT, UP0, 0x80, 0x0 ;  /* 0x000000000000781c */ /* 0x000fe20003f0f008 */
[----:B0-----:R-:W-:-:S04]  /*39b0*/  ULEA UR5, UR6, UR5, 0x18 ;  /* 0x0000000506057291 */ /* 0x001fc8000f8ec03f */
[----:B------:R-:W-:-:S04]  /*39c0*/  UIADD3 UR4, UR5, 0x20, UR4 ;  /* 0x0000002005047890 */ /* 0x000fc8000fffe004 */
[----:B------:R-:W-:-:S09]  /*39d0*/  UPRMT UR4, URZ, 0x654, UR4 ;  /* 0x000006543f047896 */ /* 0x000fd20008000004 */
[----:B------:R-:W-:Y:S01]  /*39e0*/  SYNCS.ARRIVE.TRANS64.RED.A1T0 RZ, [UR4], RZ ;  /* 0x000000ffffff79a7 */ /* 0x000fe20008100404 */
[----:B------:R-:W-:Y:S05]  /*39f0*/  @P0 BRA `(.L_x_40) ;  /* 0x0000000000040947 */ /* 0x000fea0003800000 */
[----:B------:R-:W-:Y:S01]  /*3a00*/  BPT.TRAP 0x1 ;  /* 0x000000040000795c */ /* 0x000fe20000300000 */
.L_x_40:
[----:B------:R-:W0:Y:S01]  /*3a10*/  S2R R4, SR_TID.X ;  /* 0x0000000000047919 */ /* 0x000e220000002100 */
[----:B------:R-:W1:Y:S01]  /*3a20*/  LDC R5, c[0x0][0x288] ;  /* 0x0000a200ff057b82 */ /* 0x000e620000000800 */
[----:B------:R-:W-:Y:S01]  /*3a30*/  LOP3.LUT R178, R178, 0x7, RZ, 0xc0, !PT ;  /* 0x00000007b2b27812 */ /* 0x000fe200078ec0ff */
[----:B------:R-:W-:Y:S01]  /*3a40*/  USHF.R.U32.HI UR4, URZ, 0x2, UR39 ;  /* 0x000000023f047899 */ /* 0x000fe20008011627 */
[----:B------:R-:W-:Y:S01]  /*3a50*/  LOP3.LUT R0, R18, 0x1, RZ, 0xc0, !PT ;  /* 0x0000000112007812 */ /* 0x000fe200078ec0ff */
[C---:B------:R-:W-:Y:S01]  /*3a60*/  IMAD.SHL.U32 R11, R17.reuse, 0x100, RZ ;  /* 0x00000100110b7824 */ /* 0x040fe200078e00ff */
[----:B------:R-:W-:Y:S01]  /*3a70*/  USHF.R.S32.HI UR9, URZ, 0x1f, UR42 ;  /* 0x0000001f3f097899 */ /* 0x000fe2000801142a */
[----:B------:R-:W-:Y:S01]  /*3a80*/  IMAD.WIDE R6, R17, 0x100, RZ ;  /* 0x0000010011067825 */ /* 0x000fe200078e02ff */
[----:B------:R-:W-:Y:S01]  /*3a90*/  ULOP3.LUT UR4, UR4, 0x1, URZ, 0xc0, !UPT ;  /* 0x0000000104047892 */ /* 0x000fe2000f8ec03f */
[----:B------:R-:W-:Y:S01]  /*3aa0*/  MOV R17, 0xffffffff ;  /* 0xffffffff00117802 */ /* 0x000fe20000000f00 */
[----:B------:R-:W-:Y:S01]  /*3ab0*/  ULDC UR8, c[0x0][0x284] ;  /* 0x0000a10000087ab9 */ /* 0x000fe20000000800 */
[----:B------:R-:W-:Y:S01]  /*3ac0*/  IMAD.SHL.U32 R23, R0, 0x40, RZ ;  /* 0x0000004000177824 */ /* 0x000fe200078e00ff */
[----:B------:R-:W-:Y:S01]  /*3ad0*/  UISETP.GT.U32.AND UP1, UPT, UR39, 0x3, UPT ;  /* 0x000000032700788c */ /* 0x000fe2000bf24070 */
[----:B------:R-:W-:Y:S01]  /*3ae0*/  ULDC.64 UR6, c[0x0][0x5d0] ;  /* 0x0001740000067ab9 */ /* 0x000fe20000000a00 */
[----:B------:R-:W-:-:S02]  /*3af0*/  UISETP.NE.U32.AND UP0, UPT, UR4, 0x1, UPT ;  /* 0x000000010400788c */ /* 0x000fc4000bf05070 */
[----:B------:R-:W-:Y:S01]  /*3b00*/  LOP3.LUT R23, R23, 0x40, R178, 0xe2, !PT ;  /* 0x0000004017177812 */ /* 0x000fe200078ee2b2 */
[----:B------:R-:W-:Y:S02]  /*3b10*/  UIMAD UR5, UR9, UR6, URZ ;  /* 0x00000006090572a4 */ /* 0x000fe4000f8e023f */
[----:B------:R-:W-:Y:S02]  /*3b20*/  UISETP.LT.U32.AND UP1, UPT, UR41, 0x4, UP1 ;  /* 0x000000042900788c */ /* 0x000fe40008f21070 */
[----:B------:R-:W-:Y:S02]  /*3b30*/  UISETP.GT.U32.AND UP0, UPT, UR41, 0x3, !UP0 ;  /* 0x000000032900788c */ /* 0x000fe4000c704070 */
[----:B------:R-:W-:Y:S02]  /*3b40*/  UIMAD UR5, UR42, UR7, UR5 ;  /* 0x000000072a0572a4 */ /* 0x000fe4000f8e0205 */
[----:B------:R-:W-:Y:S02]  /*3b50*/  USEL UR4, URZ, 0x1, !UP0 ;  /* 0x000000013f047887 */ /* 0x000fe4000c000000 */
[----:B------:R-:W-:Y:S01]  /*3b60*/  ULOP3.LUT UR39, UR39, 0x3, URZ, 0xc0, !UPT ;  /* 0x0000000327277892 */ /* 0x000fe2000f8ec03f */
[----:B0-----:R-:W-:-:S04]  /*3b70*/  LOP3.LUT R2, R4, 0x60, RZ, 0xc0, !PT ;  /* 0x0000006004027812 */ /* 0x001fc800078ec0ff */
[----:B------:R-:W-:Y:S02]  /*3b80*/  SHF.R.U32.HI R9, RZ, 0x1, R2 ;  /* 0x00000001ff097819 */ /* 0x000fe40000011602 */
[----:B------:R-:W-:Y:S02]  /*3b90*/  LOP3.LUT R2, R4, 0x3, RZ, 0xc0, !PT ;  /* 0x0000000304027812 */ /* 0x000fe400078ec0ff */
[----:B------:R-:W-:Y:S02]  /*3ba0*/  IADD3 R3, RZ, -R9, -R178 ;  /* 0x80000009ff037210 */ /* 0x000fe40007ffe8b2 */
[----:B------:R-:W-:Y:S01]  /*3bb0*/  LOP3.LUT R23, R6, R23, R9, 0xfe, !PT ;  /* 0x0000001706177212 */ /* 0x000fe200078efe09 */
[----:B-1----:R-:W-:Y:S02]  /*3bc0*/  IMAD R13, R2, -0x2, R5 ;  /* 0xfffffffe020d7824 */ /* 0x002fe400078e0205 */
[----:B------:R-:W-:Y:S02]  /*3bd0*/  IMAD R8, R0, -0x40, R3 ;  /* 0xffffffc000087824 */ /* 0x000fe400078e0203 */
[----:B------:R-:W-:-:S02]  /*3be0*/  IMAD.SHL.U32 R0, R16, 0x80, RZ ;  /* 0x0000008010007824 */ /* 0x000fc400078e00ff */
[----:B------:R-:W-:Y:S01]  /*3bf0*/  IMAD.SHL.U32 R3, R4, 0x2, RZ ;  /* 0x0000000204037824 */ /* 0x000fe200078e00ff */
[----:B------:R-:W-:Y:S02]  /*3c00*/  IADD3 R16, -R11, UR8, R8 ;  /* 0x000000080b107c10 */ /* 0x000fe4000fffe108 */
[C---:B------:R-:W-:Y:S02]  /*3c10*/  ISETP.GE.AND P0, PT, R0.reuse, R5, PT ;  /* 0x000000050000720c */ /* 0x040fe40003f06270 */
[----:B------:R-:W-:Y:S01]  /*3c20*/  LOP3.LUT R4, R0, 0x6, R3, 0xf8, !PT ;  /* 0x0000000600047812 */ /* 0x000fe200078ef803 */
[----:B------:R-:W-:Y:S01]  /*3c30*/  IMAD.IADD R0, R13, 0x1, -R0 ;  /* 0x000000010d007824 */ /* 0x000fe200078e0a00 */
[----:B------:R-:W-:Y:S02]  /*3c40*/  ISETP.GE.OR P0, PT, R11, UR8, P0 ;  /* 0x000000080b007c0c */ /* 0x000fe40008706670 */
[----:B------:R-:W-:Y:S01]  /*3c50*/  MOV R3, UR6 ;  /* 0x0000000600037c02 */ /* 0x000fe20008000f00 */
[----:B------:R-:W-:Y:S01]  /*3c60*/  USEL UR6, URZ, 0x1, !UP1 ;  /* 0x000000013f067887 */ /* 0x000fe2000c800000 */
[----:B------:R-:W-:-:S03]  /*3c70*/  SHF.R.S32.HI R5, RZ, 0x1f, R4 ;  /* 0x0000001fff057819 */ /* 0x000fc60000011404 */
[----:B------:R-:W-:Y:S01]  /*3c80*/  ULOP3.LUT UR38, UR4, UR38, UR6, 0x96, !UPT ;  /* 0x0000002604267292 */ /* 0x000fe2000f8e9606 */
[----:B------:R-:W-:-:S04]  /*3c90*/  IMAD.WIDE.U32 R2, R3, UR42, R4 ;  /* 0x0000002a03027c25 */ /* 0x000fc8000f8e0004 */
[----:B------:R-:W-:Y:S02]  /*3ca0*/  VIADD R9, R3, UR5 ;  /* 0x0000000503097c36 */ /* 0x000fe40008000000 */
[----:B------:R-:W-:Y:S01]  /*3cb0*/  IMAD.MOV.U32 R8, RZ, RZ, R2 ;  /* 0x000000ffff087224 */ /* 0x000fe200078e0002 */
[----:B------:R-:W-:Y:S06]  /*3cc0*/  @P0 BRA `(.L_x_41) ;  /* 0x00000064007c0947 */ /* 0x000fec0003800000 */
[----:B------:R-:W0:Y:S01]  /*3cd0*/  LDC.64 R2, c[0x0][0x5c8] ;  /* 0x00017200ff027b82 */ /* 0x000e220000000a00 */
[----:B-----5:R-:W-:Y:S01]  /*3ce0*/  FSETP.NEU.AND P1, PT, R22, RZ, PT ;  /* 0x000000ff1600720b */ /* 0x020fe20003f2d000 */
[----:B------:R-:W-:Y:S01]  /*3cf0*/  BSSY B0, `(.L_x_41) ;  /* 0x000065c000007945 */ /* 0x000fe20003800000 */
[----:B------:R-:W-:-:S04]  /*3d00*/  ISETP.GT.AND P0, PT, R16, RZ, PT ;  /* 0x000000ff1000720c */ /* 0x000fc80003f04270 */
[----:B------:R-:W-:Y:S01]  /*3d10*/  ISETP.GT.AND P3, PT, R0, RZ, P0 ;  /* 0x000000ff0000720c */ /* 0x000fe20000764270 */
[-C--:B0-----:R-:W-:Y:S02]  /*3d20*/  IMAD R10, R7, R2.reuse, RZ ;  /* 0x00000002070a7224 */ /* 0x081fe400078e02ff */
[----:B------:R-:W-:-:S04]  /*3d30*/  IMAD.WIDE.U32 R160, R23, R2, R8 ;  /* 0x0000000217a07225 */ /* 0x000fc800078e0008 */
[----:B------:R-:W-:-:S04]  /*3d40*/  IMAD R9, R23, R3, R10 ;  /* 0x0000000317097224 */ /* 0x000fc800078e020a */
[----:B------:R-:W-:Y:S01]  /*3d50*/  IMAD.IADD R165, R161, 0x1, R9 ;  /* 0x00000001a1a57824 */ /* 0x000fe200078e0209 */
[----:B------:R-:W-:Y:S06]  /*3d60*/  @!P1 BRA `(.L_x_42) ;  /* 0x00000048002c9947 */ /* 0x000fec0003800000 */
[----:B------:R-:W0:Y:S01]  /*3d70*/  LDC.64 R12, c[0x0][0x5b8] ;  /* 0x00016e00ff0c7b82 */ /* 0x000e220000000a00 */
[----:B------:R-:W-:-:S07]  /*3d80*/  ULDC.64 UR4, c[0x0][0x5c0] ;  /* 0x0001700000047ab9 */ /* 0x000fce0000000a00 */
[----:B------:R-:W1:Y:S08]  /*3d90*/  LDC.64 R20, c[0x0][0x5b0] ;  /* 0x00016c00ff147b82 */ /* 0x000e700000000a00 */
[----:B------:R-:W2:Y:S01]  /*3da0*/  LDC.64 R8, c[0x0][0x5a8] ;  /* 0x00016a00ff087b82 */ /* 0x000ea20000000a00 */
[C---:B0-----:R-:W-:Y:S02]  /*3db0*/  IMAD R10, R12.reuse, UR9, RZ ;  /* 0x000000090c0a7c24 */ /* 0x041fe4000f8e02ff */
[----:B------:R-:W-:-:S04]  /*3dc0*/  IMAD.WIDE.U32 R152, R12, UR42, R4 ;  /* 0x0000002a0c987c25 */ /* 0x000fc8000f8e0004 */
[----:B------:R-:W-:Y:S01]  /*3dd0*/  IMAD R13, R13, UR42, R10 ;  /* 0x0000002a0d0d7c24 */ /* 0x000fe2000f8e020a */
[----:B------:R-:W-:Y:S01]  /*3de0*/  MOV R14, R152 ;  /* 0x00000098000e7202 */ /* 0x000fe20000000f00 */
[-C--:B-1----:R-:W-:Y:S02]  /*3df0*/  IMAD R10, R7, R20.reuse, RZ ;  /* 0x00000014070a7224 */ /* 0x082fe400078e02ff */
[----:B------:R-:W-:Y:S02]  /*3e00*/  IMAD.IADD R15, R153, 0x1, R13 ;  /* 0x00000001990f7824 */ /* 0x000fe400078e020d */
[C---:B------:R-:W-:Y:S02]  /*3e10*/  IMAD R163, R23.reuse, R21, R10 ;  /* 0x0000001517a37224 */ /* 0x040fe400078e020a */
[----:B------:R-:W-:-:S04]  /*3e20*/  IMAD.WIDE.U32 R10, R23, R20, R14 ;  /* 0x00000014170a7225 */ /* 0x000fc800078e000e */
[----:B------:R-:W-:Y:S01]  /*3e30*/  IMAD.IADD R11, R11, 0x1, R163 ;  /* 0x000000010b0b7824 */ /* 0x000fe200078e02a3 */
[----:B--2---:R-:W-:-:S04]  /*3e40*/  LEA R156, P1, R10, R8, 0x2 ;  /* 0x000000080a9c7211 */ /* 0x004fc800078210ff */
[----:B------:R-:W-:-:S05]  /*3e50*/  LEA.HI.X R157, R10, R9, R11, 0x2, P1 ;  /* 0x000000090a9d7211 */ /* 0x000fca00008f140b */
[----:B------:R0:W2:Y:S01]  /*3e60*/  @P3 LDG.E.LTC128B R161, desc[UR36][R156.64] ;  /* 0x000000249ca13981 */ /* 0x0000a2000c1e1920 */
[----:B------:R-:W-:Y:S01]  /*3e70*/  IMAD.WIDE.U32 R154, R23, R20, R4 ;  /* 0x00000014179a7225 */ /* 0x000fe200078e0004 */
[----:B------:R-:W-:Y:S01]  /*3e80*/  LEA R10, P1, R160, UR4, 0x2 ;  /* 0x00000004a00a7c11 */ /* 0x000fe2000f8210ff */
[----:B------:R-:W-:Y:S01]  /*3e90*/  BSSY B1, `(.L_x_43) ;  /* 0x0000016000017945 */ /* 0x000fe20003800000 */
[----:B------:R-:W-:Y:S01]  /*3ea0*/  ISETP.GT.AND P5, PT, R0, 0x1, P0 ;  /* 0x000000010000780c */ /* 0x000fe200007a4270 */
[----:B------:R-:W-:Y:S01]  /*3eb0*/  IMAD.IADD R155, R163, 0x1, R155 ;  /* 0x00000001a39b7824 */ /* 0x000fe200078e029b */
[----:B------:R-:W-:Y:S01]  /*3ec0*/  LEA.HI.X R11, R160, UR5, R165, 0x2, P1 ;  /* 0x00000005a00b7c11 */ /* 0x000fe200088f14a5 */
[----:B------:R-:W-:Y:S01]  /*3ed0*/  IMAD.WIDE.U32 R158, R12, UR42, R154 ;  /* 0x0000002a0c9e7c25 */ /* 0x000fe2000f8e009a */
[----:B------:R-:W-:-:S03]  /*3ee0*/  SHF.L.U64.HI R155, R20, 0x3, R21 ;  /* 0x00000003149b7819 */ /* 0x000fc60000010215 */
[----:B------:R-:W-:Y:S01]  /*3ef0*/  IMAD.SHL.U32 R154, R20, 0x8, RZ ;  /* 0x00000008149a7824 */ /* 0x000fe200078e00ff */
[----:B------:R-:W-:Y:S02]  /*3f00*/  IADD3 R159, R13, R159, RZ ;  /* 0x0000009f0d9f7210 */ /* 0x000fe40007ffe0ff */
[----:B0-----:R-:W-:Y:S01]  /*3f10*/  LEA R156, P1, R158, R8, 0x2 ;  /* 0x000000089e9c7211 */ /* 0x001fe200078210ff */
[----:B------:R-:W-:-:S04]  /*3f20*/  IMAD.WIDE.U32 R166, R23, R20, R154 ;  /* 0x0000001417a67225 */ /* 0x000fc800078e009a */
[----:B------:R-:W-:Y:S02]  /*3f30*/  IMAD.IADD R163, R163, 0x1, R167 ;  /* 0x00000001a3a37824 */ /* 0x000fe400078e02a7 */
[----:B--2---:R-:W-:-:S04]  /*3f40*/  FMUL R157, R161, R22 ;  /* 0x00000016a19d7220 */ /* 0x004fc80000400000 */
[----:B------:R-:W-:Y:S01]  /*3f50*/  FFMA R169, R88, R168, R157 ;  /* 0x000000a858a97223 */ /* 0x000fe2000000009d */
[----:B------:R-:W-:Y:S02]  /*3f60*/  LEA.HI.X R157, R158, R9, R159, 0x2, P1 ;  /* 0x000000099e9d7211 */ /* 0x000fe400008f149f */
[----:B------:R-:W-:Y:S02]  /*3f70*/  IADD3 R158, P4, R152, R166, RZ ;  /* 0x000000a6989e7210 */ /* 0x000fe40007f9e0ff */
[----:B------:R-:W-:Y:S01]  /*3f80*/  ISETP.GT.AND P1, PT, R16, 0x8, PT ;  /* 0x000000081000780c */ /* 0x000fe20003f24270 */
[----:B------:R0:W-:Y:S01]  /*3f90*/  @P3 STG.E desc[UR36][R10.64], R169 ;  /* 0x000000a90a003986 */ /* 0x0001e2000c101924 */
[----:B------:R-:W-:Y:S01]  /*3fa0*/  LEA R164, P3, R158, R8, 0x2 ;  /* 0x000000089ea47211 */ /* 0x000fe200078610ff */
[----:B------:R-:W-:Y:S01]  /*3fb0*/  IMAD.X R159, R163, 0x1, R15, P4 ;  /* 0x00000001a39f7824 */ /* 0x000fe200020e060f */
[----:B------:R-:W-:Y:S01]  /*3fc0*/  ISETP.GT.AND P2, PT, R0, RZ, P1 ;  /* 0x000000ff0000720c */ /* 0x000fe20000f44270 */
[----:B------:R-:W-:-:S12]  /*3fd0*/  @!P5 BRA `(.L_x_44) ;  /* 0x000000000004d947 */ /* 0x000fd80003800000 */
[----:B------:R1:W5:Y:S02]  /*3fe0*/  LDG.E.LTC128B R161, desc[UR36][R156.64+0x4] ;  /* 0x000004249ca17981 */ /* 0x000364000c1e1920 */
.L_x_44:
[----:B------:R-:W-:Y:S05]  /*3ff0*/  BSYNC B1 ;  /* 0x0000000000017941 */ /* 0x000fea0003800000 */
.L_x_43:
[----:B-----5:R-:W-:Y:S01]  /*4000*/  FMUL R88, R161, R22 ;  /* 0x00000016a1587220 */ /* 0x020fe20000400000 */
[----:B0-----:R-:W-:Y:S01]  /*4010*/  IMAD.MOV.U32 R169, RZ, RZ, R161 ;  /* 0x000000ffffa97224 */ /* 0x001fe200078e00a1 */
[----:B------:R-:W-:Y:S02]  /*4020*/  LEA.HI.X R165, R158, R9, R159, 0x2, P3 ;  /* 0x000000099ea57211 */ /* 0x000fe400018f149f */
[----:B------:R-:W-:-:S05]  /*4030*/  FFMA R171, R89, R168, R88 ;  /* 0x000000a859ab7223 */ /* 0x000fca0000000058 */
[----:B------:R0:W-:Y:S04]  /*4040*/  @P5 STG.E desc[UR36][R10.64+0x4], R171 ;  /* 0x000004ab0a005986 */ /* 0x0001e8000c101924 */
[----:B------:R-:W2:Y:S01]  /*4050*/  @P2 LDG.E.LTC128B R169, desc[UR36][R164.64] ;  /* 0x00000024a4a92981 */ /* 0x000ea2000c1e1920 */
[----:B------:R-:W-:Y:S01]  /*4060*/  IADD3 R166, P3, R4, R166, RZ ;  /* 0x000000a604a67210 */ /* 0x000fe20007f7e0ff */
[C---:B------:R-:W-:Y:S01]  /*4070*/  IMAD.SHL.U32 R159, R2.reuse, 0x20, RZ ;  /* 0x00000020029f7824 */ /* 0x040fe200078e00ff */
[----:B------:R-:W-:Y:S01]  /*4080*/  SHF.L.U64.HI R161, R2, 0x5, R3 ;  /* 0x0000000502a17819 */ /* 0x000fe20000010203 */
[----:B------:R-:W-:Y:S01]  /*4090*/  BSSY B1, `(.L_x_45) ;  /* 0x000000e000017945 */ /* 0x000fe20003800000 */
[----:B------:R-:W-:Y:S02]  /*40a0*/  IADD3.X R167, R5, R163, RZ, P3, !PT ;  /* 0x000000a305a77210 */ /* 0x000fe40001ffe4ff */
[----:B------:R-:W-:-:S02]  /*40b0*/  IADD3 R162, P4, R159, R10, RZ ;  /* 0x0000000a9fa27210 */ /* 0x000fc40007f9e0ff */
[----:B------:R-:W-:Y:S01]  /*40c0*/  ISETP.GT.AND P3, PT, R0, 0x1, P1 ;  /* 0x000000010000780c */ /* 0x000fe20000f64270 */
[----:B------:R-:W-:-:S04]  /*40d0*/  IMAD.WIDE.U32 R166, R12, UR42, R166 ;  /* 0x0000002a0ca67c25 */ /* 0x000fc8000f8e00a6 */
[----:B------:R-:W-:Y:S01]  /*40e0*/  IMAD.IADD R89, R13, 0x1, R167 ;  /* 0x000000010d597824 */ /* 0x000fe200078e02a7 */
[----:B------:R-:W-:Y:S01]  /*40f0*/  LEA R88, P5, R166, R8, 0x2 ;  /* 0x00000008a6587211 */ /* 0x000fe200078a10ff */
[----:B------:R-:W-:-:S03]  /*4100*/  IMAD.X R163, R161, 0x1, R11, P4 ;  /* 0x00000001a1a37824 */ /* 0x000fc600020e060b */
[----:B------:R-:W-:Y:S01]  /*4110*/  LEA.HI.X R89, R166, R9, R89, 0x2, P5 ;  /* 0x00000009a6597211 */ /* 0x000fe200028f1459 */
[----:B--2---:R-:W-:-:S04]  /*4120*/  FMUL R167, R169, R22 ;  /* 0x00000016a9a77220 */ /* 0x004fc80000400000 */
[----:B------:R-:W-:-:S05]  /*4130*/  FFMA R167, R90, R168, R167 ;  /* 0x000000a85aa77223 */ /* 0x000fca00000000a7 */
[----:B------:R0:W-:Y:S01]  /*4140*/  @P2 STG.E desc[UR36][R162.64], R167 ;  /* 0x000000a7a2002986 */ /* 0x0001e2000c101924 */
[----:B------:R-:W-:Y:S05]  /*4150*/  @!P3 BRA `(.L_x_46) ;  /* 0x000000000004b947 */ /* 0x000fea0003800000 */
[----:B------:R2:W5:Y:S02]  /*4160*/  LDG.E.LTC128B R169, desc[UR36][R88.64+0x4] ;  /* 0x0000042458a97981 */ /* 0x000564000c1e1920 */
.L_x_46:
[----:B------:R-:W-:Y:S05]  /*4170*/  BSYNC B1 ;  /* 0x0000000000017941 */ /* 0x000fea0003800000 */
.L_x_45:
[----:B-----5:R-:W-:Y:S01]  /*4180*/  FMUL R90, R169, R22 ;  /* 0x00000016a95a7220 */ /* 0x020fe20000400000 */
[----:B------:R-:W-:Y:S01]  /*4190*/  ISETP.GT.AND P2, PT, R0, 0x8, P0 ;  /* 0x000000080000780c */ /* 0x000fe20000744270 */
[----:B------:R-:W-:Y:S02]  /*41a0*/  BSSY B1, `(.L_x_47) ;  /* 0x0000007000017945 */ /* 0x000fe40003800000 */
[----:B------:R-:W-:Y:S01]  /*41b0*/  FFMA R165, R91, R168, R90 ;  /* 0x000000a85ba57223 */ /* 0x000fe2000000005a */
[----:B------:R-:W-:Y:S01]  /*41c0*/  @P3 MOV R90, R162 ;  /* 0x000000a2005a3202 */ /* 0x000fe20000000f00 */
[----:B------:R-:W-:-:S05]  /*41d0*/  @P3 IMAD.MOV.U32 R91, RZ, RZ, R163 ;  /* 0x000000ffff5b3224 */ /* 0x000fca00078e00a3 */
[----:B------:R3:W-:Y:S03]  /*41e0*/  @P3 STG.E desc[UR36][R90.64+0x4], R165 ;  /* 0x000004a55a003986 */ /* 0x0007e6000c101924 */
[----:B------:R-:W-:Y:S05]  /*41f0*/  @!P2 BRA `(.L_x_48) ;  /* 0x000000000004a947 */ /* 0x000fea0003800000 */
[----:B------:R4:W5:Y:S02]  /*4200*/  LDG.E.LTC128B R169, desc[UR36][R156.64+0x20] ;  /* 0x000020249ca97981 */ /* 0x000964000c1e1920 */
.L_x_48:
[----:B------:R-:W-:Y:S05]  /*4210*/  BSYNC B1 ;  /* 0x0000000000017941 */ /* 0x000fea0003800000 */
.L_x_47:
[----:B---3-5:R-:W-:Y:S01]  /*4220*/  FMUL R91, R169, R22 ;  /* 0x00000016a95b7220 */ /* 0x028fe20000400000 */
[----:B------:R-:W-:Y:S01]  /*4230*/  ISETP.GT.AND P3, PT, R0, 0x9, P0 ;  /* 0x000000090000780c */ /* 0x000fe20000764270 */
[----:B------:R-:W-:Y:S02]  /*4240*/  BSSY B1, `(.L_x_49) ;  /* 0x0000005000017945 */ /* 0x000fe40003800000 */
[----:B------:R-:W-:-:S05]  /*4250*/  FFMA R91, R92, R168, R91 ;  /* 0x000000a85c5b7223 */ /* 0x000fca000000005b */
[----:B------:R3:W-:Y:S05]  /*4260*/  @P2 STG.E desc[UR36][R10.64+0x20], R91 ;  /* 0x0000205b0a002986 */ /* 0x0007ea000c101924 */
[----:B------:R-:W-:Y:S05]  /*4270*/  @!P3 BRA `(.L_x_50) ;  /* 0x000000000004b947 */ /* 0x000fea0003800000 */
[----:B------:R0:W5:Y:S02]  /*4280*/  LDG.E.LTC128B R169, desc[UR36][R156.64+0x24] ;  /* 0x000024249ca97981 */ /* 0x000164000c1e1920 */
.L_x_50:
[----:B------:R-:W-:Y:S05]  /*4290*/  BSYNC B1 ;  /* 0x0000000000017941 */ /* 0x000fea0003800000 */
.L_x_49:
[----:B-----5:R-:W-:Y:S01]  /*42a0*/  FMUL R90, R169, R22 ;  /* 0x00000016a95a7220 */ /* 0x020fe20000400000 */
[----:B------:R-:W-:Y:S01]  /*42b0*/  ISETP.GT.AND P2, PT, R0, 0x8, P1 ;  /* 0x000000080000780c */ /* 0x000fe20000f44270 */
[----:B------:R-:W-:Y:S02]  /*42c0*/  BSSY B1, `(.L_x_51) ;  /* 0x0000005000017945 */ /* 0x000fe40003800000 */
[----:B------:R-:W-:-:S05]  /*42d0*/  FFMA R93, R93, R168, R90 ;  /* 0x000000a85d5d7223 */ /* 0x000fca000000005a */
[----:B------:R0:W-:Y:S05]  /*42e0*/  @P3 STG.E desc[UR36][R10.64+0x24], R93 ;  /* 0x0000245d0a003986 */ /* 0x0001ea000c101924 */
[----:B------:R-:W-:Y:S05]  /*42f0*/  @!P2 BRA `(.L_x_52) ;  /* 0x000000000004a947 */ /* 0x000fea0003800000 */
[----:B------:R0:W5:Y:S02]  /*4300*/  LDG.E.LTC128B R169, desc[UR36][R88.64+0x20] ;  /* 0x0000202458a97981 */ /* 0x000164000c1e1920 */
.L_x_52:
[----:B------:R-:W-:Y:S05]  /*4310*/  BSYNC B1 ;  /* 0x0000000000017941 */ /* 0x000fea0003800000 */
.L_x_51:
[----:B---3-5:R-:W-:Y:S01]  /*4320*/  FMUL R91, R169, R22 ;  /* 0x00000016a95b7220 */ /* 0x028fe20000400000 */
[----:B------:R-:W-:Y:S01]  /*4330*/  @P2 IMAD.MOV.U32 R90, RZ, RZ, R162 ;  /* 0x000000ffff5a2224 */ /* 0x000fe200078e00a2 */
[----:B------:R-:W-:Y:S01]  /*4340*/  ISETP.GT.AND P3, PT, R0, 0x9, P1 ;  /* 0x000000090000780c */ /* 0x000fe20000f64270 */
[----:B------:R-:W-:Y:S01]  /*4350*/  BSSY B1, `(.L_x_53) ;  /* 0x0000006000017945 */ /* 0x000fe20003800000 */
[----:B0-----:R-:W-:Y:S01]  /*4360*/  FFMA R93, R94, R168, R91 ;  /* 0x000000a85e5d7223 */ /* 0x001fe2000000005b */
[----:B------:R-:W-:-:S05]  /*4370*/  @P2 IMAD.MOV.U32 R91, RZ, RZ, R163 ;  /* 0x000000ffff5b2224 */ /* 0x000fca00078e00a3 */
[----:B------:R0:W-:Y:S05]  /*4380*/  @P2 STG.E desc[UR36][R90.64+0x20], R93 ;  /* 0x0000205d5a002986 */ /* 0x0001ea000c101924 */
[----:B------:R-:W-:Y:S05]  /*4390*/  @!P3 BRA `(.L_x_54) ;  /* 0x000000000004b947 */ /* 0x000fea0003800000 */
[----:B------:R3:W5:Y:S02]  /*43a0*/  LDG.E.LTC128B R169, desc[UR36][R88.64+0x24] ;  /* 0x0000242458a97981 */ /* 0x000764000c1e1920 */
.L_x_54:
[----:B------:R-:W-:Y:S05]  /*43b0*/  BSYNC B1 ;  /* 0x0000000000017941 */ /* 0x000fea0003800000 */
.L_x_53:
[----:B0----5:R-:W-:Y:S01]  /*43c0*/  FMUL R90, R169, R22 ;  /* 0x00000016a95a7220 */ /* 0x021fe20000400000 */
[----:B------:R-:W-:Y:S01]  /*43d0*/  @P3 IMAD.MOV.U32 R91, RZ, RZ, R163 ;  /* 0x000000ffff5b3224 */ /* 0x000fe200078e00a3 */
[----:B------:R-:W-:Y:S01]  /*43e0*/  ISETP.GT.AND P2, PT, R0, 0x10, P0 ;  /* 0x000000100000780c */ /* 0x000fe20000744270 */
[----:B------:R-:W-:Y:S01]  /*43f0*/  BSSY B1, `(.L_x_55) ;  /* 0x0000006000017945 */ /* 0x000fe20003800000 */
[----:B------:R-:W-:Y:S01]  /*4400*/  FFMA R95, R95, R168, R90 ;  /* 0x000000a85f5f7223 */ /* 0x000fe2000000005a */
[----:B------:R-:W-:-:S05]  /*4410*/  @P3 MOV R90, R162 ;  /* 0x000000a2005a3202 */ /* 0x000fca0000000f00 */
[----:B------:R0:W-:Y:S05]  /*4420*/  @P3 STG.E desc[UR36][R90.64+0x24], R95 ;  /* 0x0000245f5a003986 */ /* 0x0001ea000c101924 */
[----:B------:R-:W-:Y:S05]  /*4430*/  @!P2 BRA `(.L_x_56) ;  /* 0x000000000004a947 */ /* 0x000fea0003800000 */
[----:B------:R0:W5:Y:S02]  /*4440*/  LDG.E.LTC128B R169, desc[UR36][R156.64+0x40] ;  /* 0x000040249ca97981 */ /* 0x000164000c1e1920 */
.L_x_56:
[----:B------:R-:W-:Y:S05]  /*4450*/  BSYNC B1 ;  /* 0x0000000000017941 */ /* 0x000fea0003800000 */
.L_x_55:
[----:B0----5:R-:W-:Y:S01]  /*4460*/  FMUL R91, R169, R22 ;  /* 0x00000016a95b7220 */ /* 0x021fe20000400000 */
[----:B------:R-:W-:Y:S01]  /*4470*/  ISETP.GT.AND P3, PT, R0, 0x11, P0 ;  /* 0x000000110000780c */ /* 0x000fe20000764270 */
[----:B------:R-:W-:Y:S02]  /*4480*/  BSSY B1, `(.L_x_57) ;  /* 0x0000005000017945 */ /* 0x000fe40003800000 */
[----:B------:R-:W-:-:S05]  /*4490*/  FFMA R91, R96, R168, R91 ;  /* 0x000000a8605b7223 */ /* 0x000fca000000005b */
[----:B------:R0:W-:Y:S05]  /*44a0*/  @P2 STG.E desc[UR36][R10.64+0x40], R91 ;  /* 0x0000405b0a002986 */ /* 0x0001ea000c101924 */
[----:B------:R-:W-:Y:S05]  /*44b0*/  @!P3 BRA `(.L_x_58) ;  /* 0x000000000004b947 */ /* 0x000fea0003800000 */
[----:B------:R0:W5:Y:S02]  /*44c0*/  LDG.E.LTC128B R169, desc[UR36][R156.64+0x44] ;  /* 0x000044249ca97981 */ /* 0x000164000c1e1920 */
.L_x_58:
[----:B------:R-:W-:Y:S05]  /*44d0*/  BSYNC B1 ;  /* 0x0000000000017941 */ /* 0x000fea0003800000 */
.L_x_57:
[----:B-----5:R-:W-:Y:S01]  /*44e0*/  FMUL R90, R169, R22 ;  /* 0x00000016a95a7220 */ /* 0x020fe20000400000 */
[----:B------:R-:W-:Y:S01]  /*44f0*/  ISETP.GT.AND P2, PT, R0, 0x10, P1 ;  /* 0x000000100000780c */ /* 0x000fe20000f44270 */
[----:B------:R-:W-:Y:S02]  /*4500*/  BSSY B1, `(.L_x_59) ;  /* 0x0000005000017945 */ /* 0x000fe40003800000 */
[----:B------:R-:W-:-:S05]  /*4510*/  FFMA R97, R97, R168, R90 ;  /* 0x000000a861617223 */ /* 0x000fca000000005a */
[----:B------:R0:W-:Y:S05]  /*4520*/  @P3 STG.E desc[UR36][R10.64+0x44], R97 ;  /* 0x000044610a003986 */ /* 0x0001ea000c101924 */
[----:B------:R-:W-:Y:S05]  /*4530*/  @!P2 BRA `(.L_x_60) ;  /* 0x000000000004a947 */ /* 0x000fea0003800000 */
[----:B------:R0:W5:Y:S02]  /*4540*/  LDG.E.LTC128B R169, desc[UR36][R88.64+0x40] ;  /* 0x0000402458a97981 */ /* 0x000164000c1e1920 */
.L_x_60:
[----:B------:R-:W-:Y:S05]  /*4550*/  BSYNC B1 ;  /* 0x0000000000017941 */ /* 0x000fea0003800000 */
.L_x_59:
[----:B0----5:R-:W-:Y:S01]  /*4560*/  FMUL R91, R169, R22 ;  /* 0x00000016a95b7220 */ /* 0x021fe20000400000 */
[----:B------:R-:W-:Y:S01]  /*4570*/  @P2 IMAD.MOV.U32 R90, RZ, RZ, R162 ;  /* 0x000000ffff5a2224 */ /* 0x000fe200078e00a2 */
[----:B------:R-:W-:Y:S01]  /*4580*/  ISETP.GT.AND P3, PT, R0, 0x11, P1 ;  /* 0x000000110000780c */ /* 0x000fe20000f64270 */
[----:B------:R-:W-:Y:S01]  /*4590*/  BSSY B1, `(.L_x_61) ;  /* 0x0000006000017945 */ /* 0x000fe20003800000 */
[----:B------:R-:W-:Y:S01]  /*45a0*/  FFMA R93, R98, R168, R91 ;  /* 0x000000a8625d7223 */ /* 0x000fe2000000005b */
[----:B------:R-:W-:-:S05]  /*45b0*/  @P2 IMAD.MOV.U32 R91, RZ, RZ, R163 ;  /* 0x000000ffff5b2224 */ /* 0x000fca00078e00a3 */
[----:B------:R0:W-:Y:S05]  /*45c0*/  @P2 STG.E desc[UR36][R90.64+0x40], R93 ;  /* 0x0000405d5a002986 */ /* 0x0001ea000c101924 */
[----:B------:R-:W-:Y:S05]  /*45d0*/  @!P3 BRA `(.L_x_62) ;  /* 0x000000000004b947 */ /* 0x000fea0003800000 */
[----:B------:R0:W5:Y:S02]  /*45e0*/  LDG.E.LTC128B R169, desc[UR36][R88.64+0x44] ;  /* 0x0000442458a97981 */ /* 0x000164000c1e1920 */
.L_x_62:
[----:B------:R-:W-:Y:S05]  /*45f0*/  BSYNC B1 ;  /* 0x0000000000017941 */ /* 0x000fea0003800000 */
.L_x_61:
        /* <DEDUP_REMOVED lines=9> */
.L_x_64:
[----:B------:R-:W-:Y:S05]  /*4690*/  BSYNC B1 ;  /* 0x0000000000017941 */ /* 0x000fea0003800000 */
.L_x_63:
[----:B0----5:R-:W-:Y:S01]  /*46a0*/  FMUL R91, R169, R22 ;  /* 0x00000016a95b7220 */ /* 0x021fe20000400000 */
[----:B------:R-:W-:Y:S01]  /*46b0*/  ISETP.GT.AND P3, PT, R0, 0x19, P0 ;  /* 0x000000190000780c */ /* 0x000fe20000764270 */
[----:B------:R-:W-:Y:S02]  /*46c0*/  BSSY B1, `(.L_x_65) ;  /* 0x0000005000017945 */ /* 0x000fe40003800000 */
[----:B------:R-:W-:-:S05]  /*46d0*/  FFMA R91, R100, R168, R91 ;  /* 0x000000a8645b7223 */ /* 0x000fca000000005b */
[----:B------:R0:W-:Y:S05]  /*46e0*/  @P2 STG.E desc[UR36][R10.64+0x60], R91 ;  /* 0x0000605b0a002986 */ /* 0x0001ea000c101924 */
[----:B------:R-:W-:Y:S05]  /*46f0*/  @!P3 BRA `(.L_x_66) ;  /* 0x000000000004b947 */ /* 0x000fea0003800000 */
[----:B------:R0:W5:Y:S02]  /*4700*/  LDG.E.LTC128B R169, desc[UR36][R156.64+0x64] ;  /* 0x000064249ca97981 */ /* 0x000164000c1e1920 */
.L_x_66:
[----:B------:R-:W-:Y:S05]  /*4710*/  BSYNC B1 ;  /* 0x0000000000017941 */ /* 0x000fea0003800000 */
.L_x_65:
[----:B-----5:R-:W-:Y:S01]  /*4720*/  FMUL R90, R169, R22 ;  /* 0x00000016a95a7220 */ /* 0x020fe20000400000 */
[----:B------:R-:W-:Y:S01]  /*4730*/  ISETP.GT.AND P2, PT, R0, 0x18, P1 ;  /* 0x000000180000780c */ /* 0x000fe20000f44270 */
[----:B------:R-:W-:Y:S02]  /*4740*/  BSSY B1, `(.L_x_67) ;  /* 0x0000005000017945 */ /* 0x000fe40003800000 */
[----:B------:R-:W-:-:S05]  /*4750*/  FFMA R101, R101, R168, R90 ;  /* 0x000000a865657223 */ /* 0x000fca000000005a */
[----:B------:R0:W-:Y:S05]  /*4760*/  @P3 STG.E desc[UR36][R10.64+0x64], R101 ;  /* 0x000064650a003986 */ /* 0x0001ea000c101924 */
[----:B------:R-:W-:Y:S05]  /*4770*/  @!P2 BRA `(.L_x_68) ;  /* 0x000000000004a947 */ /* 0x000fea0003800000 */
[----:B------:R0:W5:Y:S02]  /*4780*/  LDG.E.LTC128B R169, desc[UR36][R88.64+0x60] ;  /* 0x0000602458a97981 */ /* 0x000164000c1e1920 */
.L_x_68:
[----:B------:R-:W-:Y:S05]  /*4790*/  BSYNC B1 ;  /* 0x0000000000017941 */ /* 0x000fea0003800000 */
.L_x_67:
        /* <DEDUP_REMOVED lines=9> */
.L_x_70:
[----:B------:R-:W-:Y:S05]  /*4830*/  BSYNC B1 ;  /* 0x0000000000017941 */ /* 0x000fea0003800000 */
.L_x_69:
        /* <DEDUP_REMOVED lines=9> */
.L_x_72:
[----:B------:R-:W-:Y:S05]  /*48d0*/  BSYNC B1 ;  /* 0x0000000000017941 */ /* 0x000fea0003800000 */
.L_x_71:
[----:B0----5:R-:W-:Y:S01]  /*48e0*/  FMUL R91, R169, R22 ;  /* 0x00000016a95b7220 */ /* 0x021fe20000400000 */
[----:B------:R-:W-:Y:S01]  /*48f0*/  ISETP.GT.AND P3, PT, R0, 0x21, P0 ;  /* 0x000000210000780c */ /* 0x000fe20000764270 */
[----:B------:R-:W-:Y:S02]  /*4900*/  BSSY B1, `(.L_x_73) ;  /* 0x0000005000017945 */ /* 0x000fe40003800000 */
[----:B------:R-:W-:-:S05]  /*4910*/  FFMA R91, R104, R168, R91 ;  /* 0x000000a8685b7223 */ /* 0x000fca000000005b */
[----:B------:R0:W-:Y:S05]  /*4920*/  @P2 STG.E desc[UR36][R10.64+0x80], R91 ;  /* 0x0000805b0a002986 */ /* 0x0001ea000c101924 */
[----:B------:R-:W-:Y:S05]  /*4930*/  @!P3 BRA `(.L_x_74) ;  /* 0x000000000004b947 */ /* 0x000fea0003800000 */
[----:B------:R0:W5:Y:S02]  /*4940*/  LDG.E.LTC128B R169, desc[UR36][R156.64+0x84] ;  /* 0x000084249ca97981 */ /* 0x000164000c1e1920 */
.L_x_74:
[----:B------:R-:W-:Y:S05]  /*4950*/  BSYNC B1 ;  /* 0x0000000000017941 */ /* 0x000fea0003800000 */
.L_x_73:
[----:B-----5:R-:W-:Y:S01]  /*4960*/  FMUL R90, R169, R22 ;  /* 0x00000016a95a7220 */ /* 0x020fe20000400000 */
[----:B------:R-:W-:Y:S01]  /*4970*/  ISETP.GT.AND P2, PT, R0, 0x20, P1 ;  /* 0x000000200000780c */ /* 0x000fe20000f44270 */
[----:B------:R-:W-:Y:S02]  /*4980*/  BSSY B1, `(.L_x_75) ;  /* 0x0000005000017945 */ /* 0x000fe40003800000 */
[----:B------:R-:W-:-:S05]  /*4990*/  FFMA R105, R105, R168, R90 ;  /* 0x000000a869697223 */ /* 0x000fca000000005a */
[----:B------:R0:W-:Y:S05]  /*49a0*/  @P3 STG.E desc[UR36][R10.64+0x84], R105 ;  /* 0x000084690a003986 */ /* 0x0001ea000c101924 */
[----:B------:R-:W-:Y:S05]  /*49b0*/  @!P2 BRA `(.L_x_76) ;  /* 0x000000000004a947 */ /* 0x000fea0003800000 */
[----:B------:R0:W5:Y:S02]  /*49c0*/  LDG.E.LTC128B R169, desc[UR36][R88.64+0x80] ;  /* 0x0000802458a97981 */ /* 0x000164000c1e1920 */
.L_x_76:
[----:B------:R-:W-:Y:S05]  /*49d0*/  BSYNC B1 ;  /* 0x0000000000017941 */ /* 0x000fea0003800000 */
.L_x_75:
        /* <DEDUP_REMOVED lines=9> */
.L_x_78:
[----:B------:R-:W-:Y:S05]  /*4a70*/  BSYNC B1 ;  /* 0x0000000000017941 */ /* 0x000fea0003800000 */
.L_x_77:
        /* <DEDUP_REMOVED lines=9> */
.L_x_80:
[----:B------:R-:W-:Y:S05]  /*4b10*/  BSYNC B1 ;  /* 0x0000000000017941 */ /* 0x000fea0003800000 */
.L_x_79:
[----:B0----5:R-:W-:Y:S01]  /*4b20*/  FMUL R91, R169, R22 ;  /* 0x00000016a95b7220 */ /* 0x021fe20000400000 */
[----:B------:R-:W-:Y:S01]  /*4b30*/  ISETP.GT.AND P3, PT, R0, 0x29, P0 ;  /* 0x000000290000780c */ /* 0x000fe20000764270 */
[----:B------:R-:W-:Y:S02]  /*4b40*/  BSSY B1, `(.L_x_81) ;  /* 0x0000005000017945 */ /* 0x000fe40003800000 */
[----:B------:R-:W-:-:S05]  /*4b50*/  FFMA R91, R108, R168, R91 ;  /* 0x000000a86c5b7223 */ /* 0x000fca000000005b */
[----:B------:R0:W-:Y:S05]  /*4b60*/  @P2 STG.E desc[UR36][R10.64+0xa0], R91 ;  /* 0x0000a05b0a002986 */ /* 0x0001ea000c101924 */
[----:B------:R-:W-:Y:S05]  /*4b70*/  @!P3 BRA `(.L_x_82) ;  /* 0x000000000004b947 */ /* 0x000fea0003800000 */
[----:B------:R0:W5:Y:S02]  /*4b80*/  LDG.E.LTC128B R169, desc[UR36][R156.64+0xa4] ;  /* 0x0000a4249ca97981 */ /* 0x000164000c1e1920 */
.L_x_82:
[----:B------:R-:W-:Y:S05]  /*4b90*/  BSYNC B1 ;  /* 0x0000000000017941 */ /* 0x000fea0003800000 */
.L_x_81:
[----:B-----5:R-:W-:Y:S01]  /*4ba0*/  FMUL R90, R169, R22 ;  /* 0x00000016a95a7220 */ /* 0x020fe20000400000 */
[----:B------:R-:W-:Y:S01]  /*4bb0*/  ISETP.GT.AND P2, PT, R0, 0x28, P1 ;  /* 0x000000280000780c */ /* 0x000fe20000f44270 */
[----:B------:R-:W-:Y:S02]  /*4bc0*/  BSSY B1, `(.L_x_83) ;  /* 0x0000005000017945 */ /* 0x000fe40003800000 */
[----:B------:R-:W-:-:S05]  /*4bd0*/  FFMA R109, R109, R168, R90 ;  /* 0x000000a86d6d7223 */ /* 0x000fca000000005a */
[----:B------:R0:W-:Y:S05]  /*4be0*/  @P3 STG.E desc[UR36][R10.64+0xa4], R109 ;  /* 0x0000a46d0a003986 */ /* 0x0001ea000c101924 */
[----:B------:R-:W-:Y:S05]  /*4bf0*/  @!P2 BRA `(.L_x_84) ;  /* 0x000000000004a947 */ /* 0x000fea0003800000 */
[----:B------:R0:W5:Y:S02]  /*4c00*/  LDG.E.LTC128B R169, desc[UR36][R88.64+0xa0] ;  /* 0x0000a02458a97981 */ /* 0x000164000c1e1920 */
.L_x_84:
[----:B------:R-:W-:Y:S05]  /*4c10*/  BSYNC B1 ;  /* 0x0000000000017941 */ /* 0x000fea0003800000 */
.L_x_83:
        /* <DEDUP_REMOVED lines=9> */
.L_x_86:
[----:B------:R-:W-:Y:S05]  /*4cb0*/  BSYNC B1 ;  /* 0x0000000000017941 */ /* 0x000fea0003800000 */
.L_x_85:
        /* <DEDUP_REMOVED lines=9> */
.L_x_88:
[----:B------:R-:W-:Y:S05]  /*4d50*/  BSYNC B1 ;  /* 0x0000000000017941 */ /* 0x000fea0003800000 */
.L_x_87:
[----:B0----5:R-:W-:Y:S01]  /*4d60*/  FMUL R91, R169, R22 ;  /* 0x00000016a95b7220 */ /* 0x021fe20000400000 */
[----:B------:R-:W-:Y:S01]  /*4d70*/  ISETP.GT.AND P3, PT, R0, 0x31, P0 ;  /* 0x000000310000780c */ /* 0x000fe20000764270 */
[----:B------:R-:W-:Y:S02]  /*4d80*/  BSSY B1, `(.L_x_89) ;  /* 0x0000005000017945 */ /* 0x000fe40003800000 */
[----:B------:R-:W-:-:S05]  /*4d90*/  FFMA R91, R112, R168, R91 ;  /* 0x000000a8705b7223 */ /* 0x000fca000000005b */
[----:B------:R0:W-:Y:S05]  /*4da0*/  @P2 STG.E desc[UR36][R10.64+0xc0], R91 ;  /* 0x0000c05b0a002986 */ /* 0x0001ea000c101924 */
[----:B------:R-:W-:Y:S05]  /*4db0*/  @!P3 BRA `(.L_x_90) ;  /* 0x000000000004b947 */ /* 0x000fea0003800000 */
[----:B------:R0:W5:Y:S02]  /*4dc0*/  LDG.E.LTC128B R169, desc[UR36][R156.64+0xc4] ;  /* 0x0000c4249ca97981 */ /* 0x000164000c1e1920 */
.L_x_90:
[----:B------:R-:W-:Y:S05]  /*4dd0*/  BSYNC B1 ;  /* 0x0000000000017941 */ /* 0x000fea0003800000 */
.L_x_89:
[----:B-----5:R-:W-:Y:S01]  /*4de0*/  FMUL R90, R169, R22 ;  /* 0x00000016a95a7220 */ /* 0x020fe20000400000 */
[----:B------:R-:W-:Y:S01]  /*4df0*/  ISETP.GT.AND P2, PT, R0, 0x30, P1 ;  /* 0x000000300000780c */ /* 0x000fe20000f44270 */
[----:B------:R-:W-:Y:S02]  /*4e00*/  BSSY B1, `(.L_x_91) ;  /* 0x0000005000017945 */ /* 0x000fe40003800000 */
[----:B------:R-:W-:-:S05]  /*4e10*/  FFMA R113, R113, R168, R90 ;  /* 0x000000a871717223 */ /* 0x000fca000000005a */
[----:B------:R0:W-:Y:S05]  /*4e20*/  @P3 STG.E desc[UR36][R10.64+0xc4], R113 ;  /* 0x0000c4710a003986 */ /* 0x0001ea000c101924 */
[----:B------:R-:W-:Y:S05]  /*4e30*/  @!P2 BRA `(.L_x_92) ;  /* 0x000000000004a947 */ /* 0x000fea0003800000 */
[----:B------:R0:W5:Y:S02]  /*4e40*/  LDG.E.LTC128B R169, desc[UR36][R88.64+0xc0] ;  /* 0x0000c02458a97981 */ /* 0x000164000c1e1920 */
.L_x_92:
[----:B------:R-:W-:Y:S05]  /*4e50*/  BSYNC B1 ;  /* 0x0000000000017941 */ /* 0x000fea0003800000 */
.L_x_91:
        /* <DEDUP_REMOVED lines=9> */
.L_x_94:
[----:B------:R-:W-:Y:S05]  /*4ef0*/  BSYNC B1 ;  /* 0x0000000000017941 */ /* 0x000fea0003800000 */
.L_x_93:
        /* <DEDUP_REMOVED lines=9> */
.L_x_96:
[----:B------:R-:W-:Y:S05]  /*4f90*/  BSYNC B1 ;  /* 0x0000000000017941 */ /* 0x000fea0003800000 */
.L_x_95:
[----:B0----5:R-:W-:Y:S01]  /*4fa0*/  FMUL R91, R169, R22 ;  /* 0x00000016a95b7220 */ /* 0x021fe20000400000 */
[----:B------:R-:W-:Y:S01]  /*4fb0*/  ISETP.GT.AND P3, PT, R0, 0x39, P0 ;  /* 0x000000390000780c */ /* 0x000fe20000764270 */
[----:B------:R-:W-:Y:S02]  /*4fc0*/  BSSY B1, `(.L_x_97) ;  /* 0x0000005000017945 */ /* 0x000fe40003800000 */
[----:B------:R-:W-:-:S05]  /*4fd0*/  FFMA R91, R116, R168, R91 ;  /* 0x000000a8745b7223 */ /* 0x000fca000000005b */
[----:B------:R0:W-:Y:S05]  /*4fe0*/  @P2 STG.E desc[UR36][R10.64+0xe0], R91 ;  /* 0x0000e05b0a002986 */ /* 0x0001ea000c101924 */
[----:B------:R-:W-:Y:S05]  /*4ff0*/  @!P3 BRA `(.L_x_98) ;  /* 0x000000000004b947 */ /* 0x000fea0003800000 */
[----:B------:R0:W5:Y:S02]  /*5000*/  LDG.E.LTC128B R169, desc[UR36][R156.64+0xe4] ;  /* 0x0000e4249ca97981 */ /* 0x000164000c1e1920 */
.L_x_98:
[----:B------:R-:W-:Y:S05]  /*5010*/  BSYNC B1 ;  /* 0x0000000000017941 */ /* 0x000fea0003800000 */
.L_x_97:
[----:B-----5:R-:W-:Y:S01]  /*5020*/  FMUL R90, R169, R22 ;  /* 0x00000016a95a7220 */ /* 0x020fe20000400000 */
[----:B------:R-:W-:Y:S01]  /*5030*/  ISETP.GT.AND P2, PT, R0, 0x38, P1 ;  /* 0x000000380000780c */ /* 0x000fe20000f44270 */
[----:B------:R-:W-:Y:S02]  /*5040*/  BSSY B1, `(.L_x_99) ;  /* 0x0000005000017945 */ /* 0x000fe40003800000 */
[----:B------:R-:W-:-:S05]  /*5050*/  FFMA R117, R117, R168, R90 ;  /* 0x000000a875757223 */ /* 0x000fca000000005a */
[----:B------:R0:W-:Y:S05]  /*5060*/  @P3 STG.E desc[UR36][R10.64+0xe4], R117 ;  /* 0x0000e4750a003986 */ /* 0x0001ea000c101924 */
[----:B------:R-:W-:Y:S05]  /*5070*/  @!P2 BRA `(.L_x_100) ;  /* 0x000000000004a947 */ /* 0x000fea0003800000 */
[----:B------:R0:W5:Y:S02]  /*5080*/  LDG.E.LTC128B R169, desc[UR36][R88.64+0xe0] ;  /* 0x0000e02458a97981 */ /* 0x000164000c1e1920 */
.L_x_100:
[----:B------:R-:W-:Y:S05]  /*5090*/  BSYNC B1 ;  /* 0x0000000000017941 */ /* 0x000fea0003800000 */
.L_x_99:
        /* <DEDUP_REMOVED lines=9> */
.L_x_102:
[----:B------:R-:W-:Y:S05]  /*5130*/  BSYNC B1 ;  /* 0x0000000000017941 */ /* 0x000fea0003800000 */
.L_x_101:
        /* <DEDUP_REMOVED lines=9> */
.L_x_104:
[----:B------:R-:W-:Y:S05]  /*51d0*/  BSYNC B1 ;  /* 0x0000000000017941 */ /* 0x000fea0003800000 */
.L_x_103:
[----:B0----5:R-:W-:Y:S01]  /*51e0*/  FMUL R91, R169, R22 ;  /* 0x00000016a95b7220 */ /* 0x021fe20000400000 */
[----:B------:R-:W-:Y:S01]  /*51f0*/  ISETP.GT.AND P3, PT, R0, 0x41, P0 ;  /* 0x000000410000780c */ /* 0x000fe20000764270 */
[----:B------:R-:W-:Y:S02]  /*5200*/  BSSY B1, `(.L_x_105) ;  /* 0x0000005000017945 */ /* 0x000fe40003800000 */
[----:B------:R-:W-:-:S05]  /*5210*/  FFMA R91, R120, R168, R91 ;  /* 0x000000a8785b7223 */ /* 0x000fca000000005b */
[----:B------:R0:W-:Y:S05]  /*5220*/  @P2 STG.E desc[UR36][R10.64+0x100], R91 ;  /* 0x0001005b0a002986 */ /* 0x0001ea000c101924 */
[----:B------:R-:W-:Y:S05]  /*5230*/  @!P3 BRA `(.L_x_106) ;  /* 0x000000000004b947 */ /* 0x000fea0003800000 */
[----:B------:R0:W5:Y:S02]  /*5240*/  LDG.E.LTC128B R169, desc[UR36][R156.64+0x104] ;  /* 0x000104249ca97981 */ /* 0x000164000c1e1920 */
.L_x_106:
[----:B------:R-:W-:Y:S05]  /*5250*/  BSYNC B1 ;  /* 0x0000000000017941 */ /* 0x000fea0003800000 */
.L_x_105:
[----:B-----5:R-:W-:Y:S01]  /*5260*/  FMUL R90, R169, R22 ;  /* 0x00000016a95a7220 */ /* 0x020fe20000400000 */
[----:B------:R-:W-:Y:S01]  /*5270*/  ISETP.GT.AND P2, PT, R0, 0x40, P1 ;  /* 0x000000400000780c */ /* 0x000fe20000f44270 */
[----:B------:R-:W-:Y:S02]  /*5280*/  BSSY B1, `(.L_x_107) ;  /* 0x0000005000017945 */ /* 0x000fe40003800000 */
[----:B------:R-:W-:-:S05]  /*5290*/  FFMA R121, R121, R168, R90 ;  /* 0x000000a879797223 */ /* 0x000fca000000005a */
[----:B------:R0:W-:Y:S05]  /*52a0*/  @P3 STG.E desc[UR36][R10.64+0x104], R121 ;  /* 0x000104790a003986 */ /* 0x0001ea000c101924 */
[----:B------:R-:W-:Y:S05]  /*52b0*/  @!P2 BRA `(.L_x_108) ;  /* 0x000000000004a947 */ /* 0x000fea0003800000 */
[----:B------:R0:W5:Y:S02]  /*52c0*/  LDG.E.LTC128B R169, desc[UR36][R88.64+0x100] ;  /* 0x0001002458a97981 */ /* 0x000164000c1e1920 */
.L_x_108:
[----:B------:R-:W-:Y:S05]  /*52d0*/  BSYNC B1 ;  /* 0x0000000000017941 */ /* 0x000fea0003800000 */
.L_x_107:
        /* <DEDUP_REMOVED lines=9> */
.L_x_110:
[----:B------:R-:W-:Y:S05]  /*5370*/  BSYNC B1 ;  /* 0x0000000000017941 */ /* 0x000fea0003800000 */
.L_x_109:
        /* <DEDUP_REMOVED lines=9> */
.L_x_112:
[----:B------:R-:W-:Y:S05]  /*5410*/  BSYNC B1 ;  /* 0x0000000000017941 */ /* 0x000fea0003800000 */
.L_x_111:
[----:B0----5:R-:W-:Y:S01]  /*5420*/  FMUL R91, R169, R22 ;  /* 0x00000016a95b7220 */ /* 0x021fe20000400000 */
[----:B------:R-:W-:Y:S01]  /*5430*/  ISETP.GT.AND P3, PT, R0, 0x49, P0 ;  /* 0x000000490000780c */ /* 0x000fe20000764270 */
[----:B------:R-:W-:Y:S02]  /*5440*/  BSSY B1, `(.L_x_113) ;  /* 0x0000005000017945 */ /* 0x000fe40003800000 */
[----:B------:R-:W-:-:S05]  /*5450*/  FFMA R91, R124, R168, R91 ;  /* 0x000000a87c5b7223 */ /* 0x000fca000000005b */
[----:B------:R0:W-:Y:S05]  /*5460*/  @P2 STG.E desc[UR36][R10.64+0x120], R91 ;  /* 0x0001205b0a002986 */ /* 0x0001ea000c101924 */
[----:B------:R-:W-:Y:S05]  /*5470*/  @!P3 BRA `(.L_x_114) ;  /* 0x000000000004b947 */ /* 0x000fea0003800000 */
[----:B------:R0:W5:Y:S02]  /*5480*/  LDG.E.LTC128B R169, desc[UR36][R156.64+0x124] ;  /* 0x000124249ca97981 */ /* 0x000164000c1e1920 */
.L_x_114:
[----:B------:R-:W-:Y:S05]  /*5490*/  BSYNC B1 ;  /* 0x0000000000017941 */ /* 0x000fea0003800000 */
.L_x_113:
[----:B-----5:R-:W-:Y:S01]  /*54a0*/  FMUL R90, R169, R22 ;  /* 0x00000016a95a7220 */ /* 0x020fe20000400000 */
[----:B------:R-:W-:Y:S01]  /*54b0*/  ISETP.GT.AND P2, PT, R0, 0x48, P1 ;  /* 0x000000480000780c */ /* 0x000fe20000f44270 */
[----:B------:R-:W-:Y:S02]  /*54c0*/  BSSY B1, `(.L_x_115) ;  /* 0x0000005000017945 */ /* 0x000fe40003800000 */
[----:B------:R-:W-:-:S05]  /*54d0*/  FFMA R125, R125, R168, R90 ;  /* 0x000000a87d7d7223 */ /* 0x000fca000000005a */
[----:B------:R0:W-:Y:S05]  /*54e0*/  @P3 STG.E desc[UR36][R10.64+0x124], R125 ;  /* 0x0001247d0a003986 */ /* 0x0001ea000c101924 */
[----:B------:R-:W-:Y:S05]  /*54f0*/  @!P2 BRA `(.L_x_116) ;  /* 0x000000000004a947 */ /* 0x000fea0003800000 */
[----:B------:R0:W5:Y:S02]  /*5500*/  LDG.E.LTC128B R169, desc[UR36][R88.64+0x120] ;  /* 0x0001202458a97981 */ /* 0x000164000c1e1920 */
.L_x_116:
[----:B------:R-:W-:Y:S05]  /*5510*/  BSYNC B1 ;  /* 0x0000000000017941 */ /* 0x000fea0003800000 */
.L_x_115:
        /* <DEDUP_REMOVED lines=9> */
.L_x_118:
[----:B------:R-:W-:Y:S05]  /*55b0*/  BSYNC B1 ;  /* 0x0000000000017941 */ /* 0x000fea0003800000 */
.L_x_117:
        /* <DEDUP_REMOVED lines=9> */
.L_x_120:
[----:B------:R-:W-:Y:S05]  /*5650*/  BSYNC B1 ;  /* 0x0000000000017941 */ /* 0x000fea0003800000 */
.L_x_119:
[----:B0----5:R-:W-:Y:S01]  /*5660*/  FMUL R91, R169, R22 ;  /* 0x00000016a95b7220 */ /* 0x021fe20000400000 */
[----:B------:R-:W-:Y:S01]  /*5670*/  ISETP.GT.AND P3, PT, R0, 0x51, P0 ;  /* 0x000000510000780c */ /* 0x000fe20000764270 */
[----:B------:R-:W-:Y:S02]  /*5680*/  BSSY B1, `(.L_x_121) ;  /* 0x0000005000017945 */ /* 0x000fe40003800000 */
[----:B------:R-:W-:-:S05]  /*5690*/  FFMA R91, R128, R168, R91 ;  /* 0x000000a8805b7223 */ /* 0x000fca000000005b */
[----:B------:R0:W-:Y:S05]  /*56a0*/  @P2 STG.E desc[UR36][R10.64+0x140], R91 ;  /* 0x0001405b0a002986 */ /* 0x0001ea000c101924 */
[----:B------:R-:W-:Y:S05]  /*56b0*/  @!P3 BRA `(.L_x_122) ;  /* 0x000000000004b947 */ /* 0x000fea0003800000 */
[----:B------:R0:W5:Y:S02]  /*56c0*/  LDG.E.LTC128B R169, desc[UR36][R156.64+0x144] ;  /* 0x000144249ca97981 */ /* 0x000164000c1e1920 */
.L_x_122:
[----:B------:R-:W-:Y:S05]  /*56d0*/  BSYNC B1 ;  /* 0x0000000000017941 */ /* 0x000fea0003800000 */
.L_x_121:
[----:B-----5:R-:W-:Y:S01]  /*56e0*/  FMUL R90, R169, R22 ;  /* 0x00000016a95a7220 */ /* 0x020fe20000400000 */
[----:B------:R-:W-:Y:S01]  /*56f0*/  ISETP.GT.AND P2, PT, R0, 0x50, P1 ;  /* 0x000000500000780c */ /* 0x000fe20000f44270 */
[----:B------:R-:W-:Y:S02]  /*5700*/  BSSY B1, `(.L_x_123) ;  /* 0x0000005000017945 */ /* 0x000fe40003800000 */
[----:B------:R-:W-:-:S05]  /*5710*/  FFMA R129, R129, R168, R90 ;  /* 0x000000a881817223 */ /* 0x000fca000000005a */
[----:B------:R0:W-:Y:S05]  /*5720*/  @P3 STG.E desc[UR36][R10.64+0x144], R129 ;  /* 0x000144810a003986 */ /* 0x0001ea000c101924 */
[----:B------:R-:W-:Y:S05]  /*5730*/  @!P2 BRA `(.L_x_124) ;  /* 0x000000000004a947 */ /* 0x000fea0003800000 */
[----:B------:R0:W5:Y:S02]  /*5740*/  LDG.E.LTC128B R169, desc[UR36][R88.64+0x140] ;  /* 0x0001402458a97981 */ /* 0x000164000c1e1920 */
.L_x_124:
[----:B------:R-:W-:Y:S05]  /*5750*/  BSYNC B1 ;  /* 0x0000000000017941 */ /* 0x000fea0003800000 */
.L_x_123:
        /* <DEDUP_REMOVED lines=9> */
.L_x_126:
[----:B------:R-:W-:Y:S05]  /*57f0*/  BSYNC B1 ;  /* 0x0000000000017941 */ /* 0x000fea0003800000 */
.L_x_125:
        /* <DEDUP_REMOVED lines=9> */
.L_x_128:
[----:B------:R-:W-:Y:S05]  /*5890*/  BSYNC B1 ;  /* 0x0000000000017941 */ /* 0x000fea0003800000 */
.L_x_127:
[----:B0----5:R-:W-:Y:S01]  /*58a0*/  FMUL R91, R169, R22 ;  /* 0x00000016a95b7220 */ /* 0x021fe20000400000 */
[----:B------:R-:W-:Y:S01]  /*58b0*/  ISETP.GT.AND P3, PT, R0, 0x59, P0 ;  /* 0x000000590000780c */ /* 0x000fe20000764270 */
[----:B------:R-:W-:Y:S02]  /*58c0*/  BSSY B1, `(.L_x_129) ;  /* 0x0000005000017945 */ /* 0x000fe40003800000 */
[----:B------:R-:W-:-:S05]  /*58d0*/  FFMA R91, R132, R168, R91 ;  /* 0x000000a8845b7223 */ /* 0x000fca000000005b */
[----:B------:R0:W-:Y:S05]  /*58e0*/  @P2 STG.E desc[UR36][R10.64+0x160], R91 ;  /* 0x0001605b0a002986 */ /* 0x0001ea000c101924 */
[----:B------:R-:W-:Y:S05]  /*58f0*/  @!P3 BRA `(.L_x_130) ;  /* 0x000000000004b947 */ /* 0x000fea0003800000 */
[----:B------:R0:W5:Y:S02]  /*5900*/  LDG.E.LTC128B R169, desc[UR36][R156.64+0x164] ;  /* 0x000164249ca97981 */ /* 0x000164000c1e1920 */
.L_x_130:
[----:B------:R-:W-:Y:S05]  /*5910*/  BSYNC B1 ;  /* 0x0000000000017941 */ /* 0x000fea0003800000 */
.L_x_129:
[----:B-----5:R-:W-:Y:S01]  /*5920*/  FMUL R90, R169, R22 ;  /* 0x00000016a95a7220 */ /* 0x020fe20000400000 */
[----:B------:R-:W-:Y:S01]  /*5930*/  ISETP.GT.AND P2, PT, R0, 0x58, P1 ;  /* 0x000000580000780c */ /* 0x000fe20000f44270 */
[----:B------:R-:W-:Y:S02]  /*5940*/  BSSY B1, `(.L_x_131) ;  /* 0x0000005000017945 */ /* 0x000fe40003800000 */
[----:B------:R-:W-:-:S05]  /*5950*/  FFMA R133, R133, R168, R90 ;  /* 0x000000a885857223 */ /* 0x000fca000000005a */
[----:B------:R0:W-:Y:S05]  /*5960*/  @P3 STG.E desc[UR36][R10.64+0x164], R133 ;  /* 0x000164850a003986 */ /* 0x0001ea000c101924 */
[----:B------:R-:W-:Y:S05]  /*5970*/  @!P2 BRA `(.L_x_132) ;  /* 0x000000000004a947 */ /* 0x000fea0003800000 */
[----:B------:R0:W5:Y:S02]  /*5980*/  LDG.E.LTC128B R169, desc[UR36][R88.64+0x160] ;  /* 0x0001602458a97981 */ /* 0x000164000c1e1920 */
.L_x_132:
[----:B------:R-:W-:Y:S05]  /*5990*/  BSYNC B1 ;  /* 0x0000000000017941 */ /* 0x000fea0003800000 */
.L_x_131:
        /* <DEDUP_REMOVED lines=9> */
.L_x_134:
[----:B------:R-:W-:Y:S05]  /*5a30*/  BSYNC B1 ;  /* 0x0000000000017941 */ /* 0x000fea0003800000 */
.L_x_133:
        /* <DEDUP_REMOVED lines=9> */
.L_x_136:
[----:B------:R-:W-:Y:S05]  /*5ad0*/  BSYNC B1 ;  /* 0x0000000000017941 */ /* 0x000fea0003800000 */
.L_x_135:
[----:B0----5:R-:W-:Y:S01]  /*5ae0*/  FMUL R91, R169, R22 ;  /* 0x00000016a95b7220 */ /* 0x021fe20000400000 */
[----:B------:R-:W-:Y:S01]  /*5af0*/  ISETP.GT.AND P3, PT, R0, 0x61, P0 ;  /* 0x000000610000780c */ /* 0x000fe20000764270 */
[----:B------:R-:W-:Y:S02]  /*5b00*/  BSSY B1, `(.L_x_137) ;  /* 0x0000005000017945 */ /* 0x000fe40003800000 */
[----:B------:R-:W-:-:S05]  /*5b10*/  FFMA R91, R136, R168, R91 ;  /* 0x000000a8885b7223 */ /* 0x000fca000000005b */
[----:B------:R0:W-:Y:S05]  /*5b20*/  @P2 STG.E desc[UR36][R10.64+0x180], R91 ;  /* 0x0001805b0a002986 */ /* 0x0001ea000c101924 */
[----:B------:R-:W-:Y:S05]  /*5b30*/  @!P3 BRA `(.L_x_138) ;  /* 0x000000000004b947 */ /* 0x000fea0003800000 */
[----:B------:R0:W5:Y:S02]  /*5b40*/  LDG.E.LTC128B R169, desc[UR36][R156.64+0x184] ;  /* 0x000184249ca97981 */ /* 0x000164000c1e1920 */
.L_x_138:
[----:B------:R-:W-:Y:S05]  /*5b50*/  BSYNC B1 ;  /* 0x0000000000017941 */ /* 0x000fea0003800000 */
.L_x_137:
[----:B-----5:R-:W-:Y:S01]  /*5b60*/  FMUL R90, R169, R22 ;  /* 0x00000016a95a7220 */ /* 0x020fe20000400000 */
[----:B------:R-:W-:Y:S01]  /*5b70*/  ISETP.GT.AND P2, PT, R0, 0x60, P1 ;  /* 0x000000600000780c */ /* 0x000fe20000f44270 */
[----:B------:R-:W-:Y:S02]  /*5b80*/  BSSY B1, `(.L_x_139) ;  /* 0x0000005000017945 */ /* 0x000fe40003800000 */
[----:B------:R-:W-:-:S05]  /*5b90*/  FFMA R137, R137, R168, R90 ;  /* 0x000000a889897223 */ /* 0x000fca000000005a */
[----:B------:R0:W-:Y:S05]  /*5ba0*/  @P3 STG.E desc[UR36][R10.64+0x184], R137 ;  /* 0x000184890a003986 */ /* 0x0001ea000c101924 */
[----:B------:R-:W-:Y:S05]  /*5bb0*/  @!P2 BRA `(.L_x_140) ;  /* 0x000000000004a947 */ /* 0x000fea0003800000 */
[----:B------:R0:W5:Y:S02]  /*5bc0*/  LDG.E.LTC128B R169, desc[UR36][R88.64+0x180] ;  /* 0x0001802458a97981 */ /* 0x000164000c1e1920 */
.L_x_140:
[----:B------:R-:W-:Y:S05]  /*5bd0*/  BSYNC B1 ;  /* 0x0000000000017941 */ /* 0x000fea0003800000 */
.L_x_139:
        /* <DEDUP_REMOVED lines=9> */
.L_x_142:
[----:B------:R-:W-:Y:S05]  /*5c70*/  BSYNC B1 ;  /* 0x0000000000017941 */ /* 0x000fea0003800000 */
.L_x_141:
        /* <DEDUP_REMOVED lines=9> */
.L_x_144:
[----:B------:R-:W-:Y:S05]  /*5d10*/  BSYNC B1 ;  /* 0x0000000000017941 */ /* 0x000fea0003800000 */
.L_x_143:
[----:B0----5:R-:W-:Y:S01]  /*5d20*/  FMUL R91, R169, R22 ;  /* 0x00000016a95b7220 */ /* 0x021fe20000400000 */
[----:B------:R-:W-:Y:S01]  /*5d30*/  ISETP.GT.AND P3, PT, R0, 0x69, P0 ;  /* 0x000000690000780c */ /* 0x000fe20000764270 */
[----:B------:R-:W-:Y:S02]  /*5d40*/  BSSY B1, `(.L_x_145) ;  /* 0x0000005000017945 */ /* 0x000fe40003800000 */
[----:B------:R-:W-:-:S05]  /*5d50*/  FFMA R91, R140, R168, R91 ;  /* 0x000000a88c5b7223 */ /* 0x000fca000000005b */
[----:B------:R0:W-:Y:S05]  /*5d60*/  @P2 STG.E desc[UR36][R10.64+0x1a0], R91 ;  /* 0x0001a05b0a002986 */ /* 0x0001ea000c101924 */
[----:B------:R-:W-:Y:S05]  /*5d70*/  @!P3 BRA `(.L_x_146) ;  /* 0x000000000004b947 */ /* 0x000fea0003800000 */
[----:B------:R0:W5:Y:S02]  /*5d80*/  LDG.E.LTC128B R169, desc[UR36][R156.64+0x1a4] ;  /* 0x0001a4249ca97981 */ /* 0x000164000c1e1920 */
.L_x_146:
[----:B------:R-:W-:Y:S05]  /*5d90*/  BSYNC B1 ;  /* 0x0000000000017941 */ /* 0x000fea0003800000 */
.L_x_145:
[----:B-----5:R-:W-:Y:S01]  /*5da0*/  FMUL R90, R169, R22 ;  /* 0x00000016a95a7220 */ /* 0x020fe20000400000 */
[----:B------:R-:W-:Y:S01]  /*5db0*/  ISETP.GT.AND P2, PT, R0, 0x68, P1 ;  /* 0x000000680000780c */ /* 0x000fe20000f44270 */
[----:B------:R-:W-:Y:S02]  /*5dc0*/  BSSY B1, `(.L_x_147) ;  /* 0x0000005000017945 */ /* 0x000fe40003800000 */
[----:B------:R-:W-:-:S05]  /*5dd0*/  FFMA R141, R141, R168, R90 ;  /* 0x000000a88d8d7223 */ /* 0x000fca000000005a */
[----:B------:R0:W-:Y:S05]  /*5de0*/  @P3 STG.E desc[UR36][R10.64+0x1a4], R141 ;  /* 0x0001a48d0a003986 */ /* 0x0001ea000c101924 */
[----:B------:R-:W-:Y:S05]  /*5df0*/  @!P2 BRA `(.L_x_148) ;  /* 0x000000000004a947 */ /* 0x000fea0003800000 */
[----:B------:R0:W5:Y:S02]  /*5e00*/  LDG.E.LTC128B R169, desc[UR36][R88.64+0x1a0] ;  /* 0x0001a02458a97981 */ /* 0x000164000c1e1920 */
.L_x_148:
[----:B------:R-:W-:Y:S05]  /*5e10*/  BSYNC B1 ;  /* 0x0000000000017941 */ /* 0x000fea0003800000 */
.L_x_147:
        /* <DEDUP_REMOVED lines=9> */
.L_x_150:
[----:B------:R-:W-:Y:S05]  /*5eb0*/  BSYNC B1 ;  /* 0x0000000000017941 */ /* 0x000fea0003800000 */
.L_x_149:
        /* <DEDUP_REMOVED lines=9> */
.L_x_152:
[----:B------:R-:W-:Y:S05]  /*5f50*/  BSYNC B1 ;  /* 0x0000000000017941 */ /* 0x000fea0003800000 */
.L_x_151:
[----:B0----5:R-:W-:Y:S01]  /*5f60*/  FMUL R91, R169, R22 ;  /* 0x00000016a95b7220 */ /* 0x021fe20000400000 */
[----:B------:R-:W-:Y:S01]  /*5f70*/  ISETP.GT.AND P3, PT, R0, 0x71, P0 ;  /* 0x000000710000780c */ /* 0x000fe20000764270 */
[----:B------:R-:W-:Y:S02]  /*5f80*/  BSSY B1, `(.L_x_153) ;  /* 0x0000005000017945 */ /* 0x000fe40003800000 */
[----:B------:R-:W-:-:S05]  /*5f90*/  FFMA R91, R144, R168, R91 ;  /* 0x000000a8905b7223 */ /* 0x000fca000000005b */
[----:B------:R0:W-:Y:S05]  /*5fa0*/  @P2 STG.E desc[UR36][R10.64+0x1c0], R91 ;  /* 0x0001c05b0a002986 */ /* 0x0001ea000c101924 */
[----:B------:R-:W-:Y:S05]  /*5fb0*/  @!P3 BRA `(.L_x_154) ;  /* 0x000000000004b947 */ /* 0x000fea0003800000 */
[----:B------:R0:W5:Y:S02]  /*5fc0*/  LDG.E.LTC128B R169, desc[UR36][R156.64+0x1c4] ;  /* 0x0001c4249ca97981 */ /* 0x000164000c1e1920 */
.L_x_154:
[----:B------:R-:W-:Y:S05]  /*5fd0*/  BSYNC B1 ;  /* 0x0000000000017941 */ /* 0x000fea0003800000 */
.L_x_153:
[----:B-----5:R-:W-:Y:S01]  /*5fe0*/  FMUL R90, R169, R22 ;  /* 0x00000016a95a7220 */ /* 0x020fe20000400000 */
[----:B------:R-:W-:Y:S01]  /*5ff0*/  ISETP.GT.AND P2, PT, R0, 0x70, P1 ;  /* 0x000000700000780c */ /* 0x000fe20000f44270 */
[----:B------:R-:W-:Y:S02]  /*6000*/  BSSY B1, `(.L_x_155) ;  /* 0x0000005000017945 */ /* 0x000fe40003800000 */
[----:B------:R-:W-:-:S05]  /*6010*/  FFMA R145, R145, R168, R90 ;  /* 0x000000a891917223 */ /* 0x000fca000000005a */
[----:B------:R0:W-:Y:S05]  /*6020*/  @P3 STG.E desc[UR36][R10.64+0x1c4], R145 ;  /* 0x0001c4910a003986 */ /* 0x0001ea000c101924 */
[----:B------:R-:W-:Y:S05]  /*6030*/  @!P2 BRA `(.L_x_156) ;  /* 0x000000000004a947 */ /* 0x000fea0003800000 */
[----:B------:R0:W5:Y:S02]  /*6040*/  LDG.E.LTC128B R169, desc[UR36][R88.64+0x1c0] ;  /* 0x0001c02458a97981 */ /* 0x000164000c1e1920 */
.L_x_156:
[----:B------:R-:W-:Y:S05]  /*6050*/  BSYNC B1 ;  /* 0x0000000000017941 */ /* 0x000fea0003800000 */
.L_x_155:
        /* <DEDUP_REMOVED lines=9> */
.L_x_158:
[----:B------:R-:W-:Y:S05]  /*60f0*/  BSYNC B1 ;  /* 0x0000000000017941 */ /* 0x000fea0003800000 */
.L_x_157:
        /* <DEDUP_REMOVED lines=9> */
.L_x_160:
[----:B------:R-:W-:Y:S05]  /*6190*/  BSYNC B1 ;  /* 0x0000000000017941 */ /* 0x000fea0003800000 */
.L_x_159:
[----:B0----5:R-:W-:Y:S01]  /*61a0*/  FMUL R91, R169, R22 ;  /* 0x00000016a95b7220 */ /* 0x021fe20000400000 */
[----:B------:R-:W-:Y:S01]  /*61b0*/  ISETP.GT.AND P0, PT, R0, 0x79, P0 ;  /* 0x000000790000780c */ /* 0x000fe20000704270 */
[----:B------:R-:W-:Y:S01]  /*61c0*/  BSSY B1, `(.L_x_161) ;  /* 0x0000006000017945 */ /* 0x000fe20003800000 */
[----:B------:R-:W-:Y:S01]  /*61d0*/  IADD3 R93, P2, R23, 0x80, RZ ;  /* 0x00000080175d7810 */ /* 0x000fe20007f5e0ff */
[----:B------:R-:W-:-:S05]  /*61e0*/  FFMA R91, R148, R168, R91 ;  /* 0x000000a8945b7223 */ /* 0x000fca000000005b */
[----:B------:R0:W-:Y:S05]  /*61f0*/  @P4 STG.E desc[UR36][R10.64+0x1e0], R91 ;  /* 0x0001e05b0a004986 */ /* 0x0001ea000c101924 */
[----:B------:R-:W-:Y:S05]  /*6200*/  @!P0 BRA `(.L_x_162) ;  /* 0x0000000000048947 */ /* 0x000fea0003800000 */
[----:B------:R0:W5:Y:S02]  /*6210*/  LDG.E.LTC128B R169, desc[UR36][R156.64+0x1e4] ;  /* 0x0001e4249ca97981 */ /* 0x000164000c1e1920 */
.L_x_162:
[----:B------:R-:W-:Y:S05]  /*6220*/  BSYNC B1 ;  /* 0x0000000000017941 */ /* 0x000fea0003800000 */
.L_x_161:
[----:B-----5:R-:W-:Y:S01]  /*6230*/  FMUL R6, R169, R22 ;  /* 0x00000016a9067220 */ /* 0x020fe20000400000 */
[----:B------:R-:W-:Y:S01]  /*6240*/  IMAD.X R7, RZ, RZ, R7, P2 ;  /* 0x000000ffff077224 */ /* 0x000fe200010e0607 */
[----:B------:R-:W-:Y:S01]  /*6250*/  ISETP.GT.AND P2, PT, R0, 0x78, P1 ;  /* 0x000000780000780c */ /* 0x000fe20000f44270 */
[----:B------:R-:W-:Y:S01]  /*6260*/  BSSY B1, `(.L_x_163) ;  /* 0x0000008000017945 */ /* 0x000fe20003800000 */
[----:B------:R-:W-:Y:S01]  /*6270*/  FFMA R149, R149, R168, R6 ;  /* 0x000000a895957223 */ /* 0x000fe20000000006 */
[----:B------:R-:W-:Y:S01]  /*6280*/  IMAD R90, R7, R20, RZ ;  /* 0x00000014075a7224 */ /* 0x000fe200078e02ff */
[----:B------:R-:W-:Y:S01]  /*6290*/  @P0 MOV R7, R11 ;  /* 0x0000000b00070202 */ /* 0x000fe20000000f00 */
[----:B------:R-:W-:-:S05]  /*62a0*/  @P0 IMAD.MOV.U32 R6, RZ, RZ, R10 ;  /* 0x000000ffff060224 */ /* 0x000fca00078e000a */
[----:B------:R0:W-:Y:S03]  /*62b0*/  @P0 STG.E desc[UR36][R6.64+0x1e4], R149 ;  /* 0x0001e49506000986 */ /* 0x0001e6000c101924 */
[----:B------:R-:W-:Y:S05]  /*62c0*/  @!P2 BRA `(.L_x_164) ;  /* 0x000000000004a947 */ /* 0x000fea0003800000 */
[----:B------:R0:W5:Y:S02]  /*62d0*/  LDG.E.LTC128B R169, desc[UR36][R88.64+0x1e0] ;  /* 0x0001e02458a97981 */ /* 0x000164000c1e1920 */
.L_x_164:
[----:B------:R-:W-:Y:S05]  /*62e0*/  BSYNC B1 ;  /* 0x0000000000017941 */ /* 0x000fea0003800000 */
.L_x_163:
[----:B0----5:R-:W-:Y:S01]  /*62f0*/  FMUL R7, R169, R22 ;  /* 0x00000016a9077220 */ /* 0x021fe20000400000 */
[----:B------:R-:W-:Y:S01]  /*6300*/  @P2 IMAD.MOV.U32 R6, RZ, RZ, R162 ;  /* 0x000000ffff062224 */ /* 0x000fe200078e00a2 */
[----:B------:R-:W-:Y:S01]  /*6310*/  ISETP.GT.AND P1, PT, R0, 0x79, P1 ;  /* 0x000000790000780c */ /* 0x000fe20000f24270 */
[C---:B------:R-:W-:Y:S02]  /*6320*/  IMAD R95, R93.reuse, R21, R90 ;  /* 0x000000155d5f7224 */ /* 0x040fe400078e025a */
[----:B------:R-:W-:Y:S01]  /*6330*/  FFMA R23, R150, R168, R7 ;  /* 0x000000a896177223 */ /* 0x000fe20000000007 */
[----:B------:R-:W-:Y:S01]  /*6340*/  @P2 IMAD.MOV.U32 R7, RZ, RZ, R163 ;  /* 0x000000ffff072224 */ /* 0x000fe200078e00a3 */
[----:B------:R-:W-:Y:S01]  /*6350*/  ISETP.GT.AND P0, PT, R16, 0x80, PT ;  /* 0x000000801000780c */ /* 0x000fe20003f04270 */
[----:B------:R-:W-:Y:S01]  /*6360*/  IMAD.WIDE.U32 R90, R93, R20, R14 ;  /* 0x000000145d5a7225 */ /* 0x000fe200078e000e */
[----:B------:R-:W-:Y:S02]  /*6370*/  BSSY B1, `(.L_x_165) ;  /* 0x0000006000017945 */ /* 0x000fe40003800000 */
[----:B------:R0:W-:Y:S01]  /*6380*/  @P2 STG.E desc[UR36][R6.64+0x1e0], R23 ;  /* 0x0001e01706002986 */ /* 0x0001e2000c101924 */
[----:B------:R-:W-:Y:S01]  /*6390*/  ISETP.GT.AND P5, PT, R0, RZ, P0 ;  /* 0x000000ff0000720c */ /* 0x000fe200007a4270 */
[----:B------:R-:W-:-:S02]  /*63a0*/  IMAD.IADD R21, R91, 0x1, R95 ;  /* 0x000000015b157824 */ /* 0x000fc400078e025f */
[----:B------:R-:W-:Y:S10]  /*63b0*/  @!P1 BRA `(.L_x_166) ;  /* 0x0000000000049947 */ /* 0x000ff40003800000 */
[----:B------:R0:W5:Y:S02]  /*63c0*/  LDG.E.LTC128B R169, desc[UR36][R88.64+0x1e4] ;  /* 0x0001e42458a97981 */ /* 0x000164000c1e1920 */
.L_x_166:
[----:B------:R-:W-:Y:S05]  /*63d0*/  BSYNC B1 ;  /* 0x0000000000017941 */ /* 0x000fea0003800000 */
.L_x_165:
[----:B0-23-5:R-:W-:Y:S01]  /*63e0*/  FMUL R88, R169, R22 ;  /* 0x00000016a9587220 */ /* 0x02dfe20000400000 */
[----:B------:R-:W-:-:S03]  /*63f0*/  LEA R6, P2, R90, R8, 0x2 ;  /* 0x000000085a067211 */ /* 0x000fc600078410ff */
[----:B------:R-:W-:Y:S01]  /*6400*/  FFMA R151, R151, R168, R88 ;  /* 0x000000a897977223 */ /* 0x000fe20000000058 */
[----:B------:R-:W-:-:S04]  /*6410*/  LEA.HI.X R7, R90, R9, R21, 0x2, P2 ;  /* 0x000000095a077211 */ /* 0x000fc800010f1415 */
[----:B------:R0:W-:Y:S04]  /*6420*/  @P1 STG.E desc[UR36][R162.64+0x1e4], R151 ;  /* 0x0001e497a2001986 */ /* 0x0001e8000c101924 */
[----:B------:R2:W3:Y:S01]  /*6430*/  @P5 LDG.E.LTC128B R169, desc[UR36][R6.64] ;  /* 0x0000002406a95981 */ /* 0x0004e2000c1e1920 */
[----:B------:R-:W-:Y:S01]  /*6440*/  IMAD.SHL.U32 R23, R2, 0x200, RZ ;  /* 0x0000020002177824 */ /* 0x000fe200078e00ff */
[----:B------:R-:W-:Y:S01]  /*6450*/  ISETP.GT.AND P4, PT, R0, 0x1, P0 ;  /* 0x000000010000780c */ /* 0x000fe20000784270 */
[CC--:B------:R-:W-:Y:S01]  /*6460*/  IMAD.WIDE.U32 R88, R93.reuse, R20.reuse, R4 ;  /* 0x000000145d587225 */ /* 0x0c0fe200078e0004 */
[----:B------:R-:W-:Y:S03]  /*6470*/  BSSY B1, `(.L_x_167) ;  /* 0x0000012000017945 */ /* 0x000fe60003800000 */
[----:B------:R-:W-:Y:S01]  /*6480*/  IMAD.WIDE.U32 R154, R93, R20, R154 ;  /* 0x000000145d9a7225 */ /* 0x000fe200078e009a */
[----:B------:R-:W-:-:S02]  /*6490*/  SHF.L.U64.HI R93, R2, 0x9, R3 ;  /* 0x00000009025d7819 */ /* 0x000fc40000010203 */
[----:B------:R-:W-:Y:S02]  /*64a0*/  IADD3 R20, P2, R23, R10, RZ ;  /* 0x0000000a17147210 */ /* 0x000fe40007f5e0ff */
[----:B------:R-:W-:Y:S02]  /*64b0*/  IADD3 R89, R95, R89, RZ ;  /* 0x000000595f597210 */ /* 0x000fe40007ffe0ff */
[-C--:B------:R-:W-:Y:S01]  /*64c0*/  IADD3 R152, P3, R152, R154.reuse, RZ ;  /* 0x0000009a98987210 */ /* 0x080fe20007f7e0ff */
[----:B------:R-:W-:Y:S01]  /*64d0*/  IMAD.X R21, R93, 0x1, R11, P2 ;  /* 0x000000015d157824 */ /* 0x000fe200010e060b */
[----:B------:R-:W-:Y:S01]  /*64e0*/  IADD3 R90, P2, R4, R154, RZ ;  /* 0x0000009a045a7210 */ /* 0x000fe20007f5e0ff */
[----:B------:R-:W-:Y:S01]  /*64f0*/  IMAD.WIDE.U32 R88, R12, UR42, R88 ;  /* 0x0000002a0c587c25 */ /* 0x000fe2000f8e0058 */
[----:B------:R-:W-:-:S03]  /*6500*/  IADD3 R95, R95, R155, RZ ;  /* 0x0000009b5f5f7210 */ /* 0x000fc60007ffe0ff */
[----:B--2---:R-:W-:Y:S01]  /*6510*/  IMAD.IADD R6, R13, 0x1, R89 ;  /* 0x000000010d067824 */ /* 0x004fe200078e0259 */
[----:B------:R-:W-:Y:S01]  /*6520*/  LEA R2, P1, R88, R8, 0x2 ;  /* 0x0000000858027211 */ /* 0x000fe200078210ff */
[----:B---3--:R-:W-:-:S04]  /*6530*/  FMUL R3, R169, R22 ;  /* 0x00000016a9037220 */ /* 0x008fc80000400000 */
[----:B------:R-:W-:Y:S01]  /*6540*/  FFMA R7, R24, R168, R3 ;  /* 0x000000a818077223 */ /* 0x000fe20000000003 */
[----:B------:R-:W-:-:S04]  /*6550*/  LEA.HI.X R3, R88, R9, R6, 0x2, P1 ;  /* 0x0000000958037211 */ /* 0x000fc800008f1406 */
[----:B------:R0:W-:Y:S01]  /*6560*/  @P5 STG.E desc[UR36][R20.64], R7 ;  /* 0x0000000714005986 */ /* 0x0001e2000c101924 */
[----:B------:R-:W-:Y:S05]  /*6570*/  @!P4 BRA `(.L_x_168) ;  /* 0x000000000004c947 */ /* 0x000fea0003800000 */
[----:B------:R2:W5:Y:S02]  /*6580*/  LDG.E.LTC128B R169, desc[UR36][R2.64+0x4] ;  /* 0x0000042402a97981 */ /* 0x000564000c1e1920 */
.L_x_168:
[----:B------:R-:W-:Y:S05]  /*6590*/  BSYNC B1 ;  /* 0x0000000000017941 */ /* 0x000fea0003800000 */
.L_x_167:
[----:B-----5:R-:W-:Y:S01]  /*65a0*/  FMUL R4, R169, R22 ;  /* 0x00000016a9047220 */ /* 0x020fe20000400000 */
[----:B------:R-:W-:Y:S01]  /*65b0*/  ISETP.GT.AND P1, PT, R16, 0x88, PT ;  /* 0x000000881000780c */ /* 0x000fe20003f24270 */
[----:B------:R-:W-:Y:S01]  /*65c0*/  IMAD.X R91, R5, 0x1, R95, P2 ;  /* 0x00000001055b7824 */ /* 0x000fe200010e065f */
[----:B------:R-:W-:Y:S01]  /*65d0*/  BSSY B1, `(.L_x_169) ;  /* 0x000000c000017945 */ /* 0x000fe20003800000 */
[----:B------:R-:W-:Y:S01]  /*65e0*/  FFMA R25, R25, R168, R4 ;  /* 0x000000a819197223 */ /* 0x000fe20000000004 */
[----:B------:R-:W-:Y:S01]  /*65f0*/  ISETP.GT.AND P2, PT, R0, RZ, P1 ;  /* 0x000000ff0000720c */ /* 0x000fe20000f44270 */
[----:B0-----:R-:W-:Y:S01]  /*6600*/  IMAD.X R7, R95, 0x1, R15, P3 ;  /* 0x000000015f077824 */ /* 0x001fe200018e060f */
[----:B------:R-:W-:Y:S01]  /*6610*/  LEA R4, P5, R152, R8, 0x2 ;  /* 0x0000000898047211 */ /* 0x000fe200078a10ff */
[----:B------:R-:W-:Y:S01]  /*6620*/  IMAD.WIDE.U32 R14, R12, UR42, R90 ;  /* 0x0000002a0c0e7c25 */ /* 0x000fe2000f8e005a */
[----:B------:R0:W-:Y:S01]  /*6630*/  @P4 STG.E desc[UR36][R20.64+0x4], R25 ;  /* 0x0000041914004986 */ /* 0x0001e2000c101924 */
[----:B------:R-:W-:-:S02]  /*6640*/  IADD3 R6, P3, R20, R159, RZ ;  /* 0x0000009f14067210 */ /* 0x000fc40007f7e0ff */
[----:B------:R-:W-:Y:S01]  /*6650*/  LEA.HI.X R5, R152, R9, R7, 0x2, P5 ;  /* 0x0000000998057211 */ /* 0x000fe200028f1407 */
[----:B------:R-:W-:-:S05]  /*6660*/  IMAD.IADD R13, R13, 0x1, R15 ;  /* 0x000000010d0d7824 */ /* 0x000fca00078e020f */
[----:B------:R-:W-:Y:S05]  /*6670*/  @!P2 BRA `(.L_x_170) ;  /* 0x000000000004a947 */ /* 0x000fea0003800000 */
[----:B------:R3:W5:Y:S02]  /*6680*/  LDG.E.LTC128B R169, desc[UR36][R4.64] ;  /* 0x0000002404a97981 */ /* 0x000764000c1e1920 */
.L_x_170:
[----:B------:R-:W-:Y:S05]  /*6690*/  BSYNC B1 ;  /* 0x0000000000017941 */ /* 0x000fea0003800000 */
.L_x_169:
[----:B---3-5:R-:W-:Y:S01]  /*66a0*/  FMUL R5, R169, R22 ;  /* 0x00000016a9057220 */ /* 0x028fe20000400000 */
[----:B------:R-:W-:Y:S01]  /*66b0*/  IADD3.X R7, R21, R161, RZ, P3, !PT ;  /* 0x000000a115077210 */ /* 0x000fe20001ffe4ff */
[----:B------:R-:W-:Y:S01]  /*66c0*/  BSSY B1, `(.L_x_171) ;  /* 0x0000008000017945 */ /* 0x000fe20003800000 */
[----:B------:R-:W-:Y:S01]  /*66d0*/  ISETP.GT.AND P4, PT, R0, 0x1, P1 ;  /* 0x000000010000780c */ /* 0x000fe20000f84270 */
[----:B------:R-:W-:Y:S01]  /*66e0*/  FFMA R5, R26, R168, R5 ;  /* 0x000000a81a057223 */ /* 0x000fe20000000005 */
[----:B------:R-:W-:-:S04]  /*66f0*/  LEA R8, P5, R14, R8, 0x2 ;  /* 0x000000080e087211 */ /* 0x000fc800078a10ff */
[----:B------:R3:W-:Y:S01]  /*6700*/  @P2 STG.E desc[UR36][R6.64], R5 ;  /* 0x0000000506002986 */ /* 0x0007e2000c101924 */
[----:B------:R-:W-:-:S06]  /*6710*/  LEA.HI.X R9, R14, R9, R13, 0x2, P5 ;  /* 0x000000090e097211 */ /* 0x000fcc00028f140d */
[----:B------:R-:W-:Y:S05]  /*6720*/  @!P4 BRA `(.L_x_172) ;  /* 0x000000000004c947 */ /* 0x000fea0003800000 */
[----:B------:R0:W5:Y:S02]  /*6730*/  LDG.E.LTC128B R169, desc[UR36][R8.64+0x4] ;  /* 0x0000042408a97981 */ /* 0x000164000c1e1920 */
.L_x_172:
[----:B------:R-:W-:Y:S05]  /*6740*/  BSYNC B1 ;  /* 0x0000000000017941 */ /* 0x000fea0003800000 */
.L_x_171:
[----:B-----5:R-:W-:Y:S01]  /*6750*/  FMUL R4, R169, R22 ;  /* 0x00000016a9047220 */ /* 0x020fe20000400000 */
[----:B------:R-:W-:Y:S01]  /*6760*/  ISETP.GT.AND P2, PT, R0, 0x8, P0 ;  /* 0x000000080000780c */ /* 0x000fe20000744270 */
[----:B------:R-:W-:Y:S02]  /*6770*/  BSSY B1, `(.L_x_173) ;  /* 0x0000005000017945 */ /* 0x000fe40003800000 */
[----:B------:R-:W-:-:S05]  /*6780*/  FFMA R27, R27, R168, R4 ;  /* 0x000000a81b1b7223 */ /* 0x000fca0000000004 */
[----:B------:R0:W-:Y:S05]  /*6790*/  @P4 STG.E desc[UR36][R6.64+0x4], R27 ;  /* 0x0000041b06004986 */ /* 0x0001ea000c101924 */
[----:B------:R-:W-:Y:S05]  /*67a0*/  @!P2 BRA `(.L_x_174) ;  /* 0x000000000004a947 */ /* 0x000fea0003800000 */
[----:B------:R0:W5:Y:S02]  /*67b0*/  LDG.E.LTC128B R169, desc[UR36][R2.64+0x20] ;  /* 0x0000202402a97981 */ /* 0x000164000c1e1920 */
.L_x_174:
[----:B------:R-:W-:Y:S05]  /*67c0*/  BSYNC B1 ;  /* 0x0000000000017941 */ /* 0x000fea0003800000 */
.L_x_173:
[----:B---3-5:R-:W-:Y:S01]  /*67d0*/  FMUL R5, R169, R22 ;  /* 0x00000016a9057220 */ /* 0x028fe20000400000 */
[----:B------:R-:W-:Y:S01]  /*67e0*/  IMAD.MOV.U32 R4, RZ, RZ, R20 ;  /* 0x000000ffff047224 */ /* 0x000fe200078e0014 */
[----:B------:R-:W-:Y:S01]  /*67f0*/  ISETP.GT.AND P3, PT, R0, 0x9, P0 ;  /* 0x000000090000780c */ /* 0x000fe20000764270 */
[----:B------:R-:W-:Y:S01]  /*6800*/  BSSY B1, `(.L_x_175) ;  /* 0x0000006000017945 */ /* 0x000fe20003800000 */
[----:B0-----:R-:W-:Y:S01]  /*6810*/  FFMA R7, R28, R168, R5 ;  /* 0x000000a81c077223 */ /* 0x001fe20000000005 */
[----:B------:R-:W-:-:S05]  /*6820*/  IMAD.MOV.U32 R5, RZ, RZ, R21 ;  /* 0x000000ffff057224 */ /* 0x000fca00078e0015 */
[----:B------:R0:W-:Y:S05]  /*6830*/  @P2 STG.E desc[UR36][R4.64+0x20], R7 ;  /* 0x0000200704002986 */ /* 0x0001ea000c101924 */
[----:B------:R-:W-:Y:S05]  /*6840*/  @!P3 BRA `(.L_x_176) ;  /* 0x000000000004b947 */ /* 0x000fea0003800000 */
[----:B------:R3:W5:Y:S02]  /*6850*/  LDG.E.LTC128B R169, desc[UR36][R2.64+0x24] ;  /* 0x0000242402a97981 */ /* 0x000764000c1e1920 */
.L_x_176:
[----:B------:R-:W-:Y:S05]  /*6860*/  BSYNC B1 ;  /* 0x0000000000017941 */ /* 0x000fea0003800000 */
.L_x_175:
[----:B-----5:R-:W-:Y:S01]  /*6870*/  FMUL R6, R169, R22 ;  /* 0x00000016a9067220 */ /* 0x020fe20000400000 */
[----:B------:R-:W-:Y:S01]  /*6880*/  ISETP.GT.AND P5, PT, R0, 0x8, P1 ;  /* 0x000000080000780c */ /* 0x000fe20000fa4270 */
[----:B------:R-:W-:Y:S01]  /*6890*/  BSSY B1, `(.L_x_177) ;  /* 0x0000006000017945 */ /* 0x000fe20003800000 */
[----:B------:R-:W-:Y:S01]  /*68a0*/  IADD3 R12, P2, R159, R20, RZ ;  /* 0x000000149f0c7210 */ /* 0x000fe20007f5e0ff */
[----:B------:R-:W-:-:S05]  /*68b0*/  FFMA R29, R29, R168, R6 ;  /* 0x000000a81d1d7223 */ /* 0x000fca0000000006 */
[----:B------:R0:W-:Y:S05]  /*68c0*/  @P3 STG.E desc[UR36][R4.64+0x24], R29 ;  /* 0x0000241d04003986 */ /* 0x0001ea000c101924 */
[----:B------:R-:W-:Y:S05]  /*68d0*/  @!P5 BRA `(.L_x_178) ;  /* 0x000000000004d947 */ /* 0x000fea0003800000 */
[----:B------:R0:W5:Y:S02]  /*68e0*/  LDG.E.LTC128B R169, desc[UR36][R8.64+0x20] ;  /* 0x0000202408a97981 */ /* 0x000164000c1e1920 */
.L_x_178:
[----:B------:R-:W-:Y:S05]  /*68f0*/  BSYNC B1 ;  /* 0x0000000000017941 */ /* 0x000fea0003800000 */
.L_x_177:
[----:B0----5:R-:W-:Y:S01]  /*6900*/  FMUL R7, R169, R22 ;  /* 0x00000016a9077220 */ /* 0x021fe20000400000 */
[----:B------:R-:W-:Y:S01]  /*6910*/  IMAD.X R13, R161, 0x1, R21, P2 ;  /* 0x00000001a10d7824 */ /* 0x000fe200010e0615 */
[----:B------:R-:W-:Y:S01]  /*6920*/  ISETP.GT.AND P4, PT, R0, 0x9, P1 ;  /* 0x000000090000780c */ /* 0x000fe20000f84270 */
[----:B------:R-:W-:Y:S01]  /*6930*/  BSSY B1, `(.L_x_179) ;  /* 0x0000006000017945 */ /* 0x000fe20003800000 */
[----:B------:R-:W-:Y:S01]  /*6940*/  FFMA R15, R30, R168, R7 ;  /* 0x000000a81e0f7223 */ /* 0x000fe20000000007 */
[----:B------:R-:W-:-:S04]  /*6950*/  IADD3 R6, P3, P2, R159, R10, R23 ;  /* 0x0000000a9f067210 */ /* 0x000fc80007a7e017 */
[----:B------:R0:W-:Y:S06]  /*6960*/  @P5 STG.E desc[UR36][R12.64+0x20], R15 ;  /* 0x0000200f0c005986 */ /* 0x0001ec000c101924 */
[----:B------:R-:W-:Y:S05]  /*6970*/  @!P4 BRA `(.L_x_180) ;  /* 0x000000000004c947 */ /* 0x000fea0003800000 */
[----:B------:R0:W5:Y:S02]  /*6980*/  LDG.E.LTC128B R169, desc[UR36][R8.64+0x24] ;  /* 0x0000242408a97981 */ /* 0x000164000c1e1920 */
.L_x_180:
[----:B------:R-:W-:Y:S05]  /*6990*/  BSYNC B1 ;  /* 0x0000000000017941 */ /* 0x000fea0003800000 */
.L_x_179:
[----:B-----5:R-:W-:Y:S01]  /*69a0*/  FMUL R10, R169, R22 ;  /* 0x00000016a90a7220 */ /* 0x020fe20000400000 */
[----:B------:R-:W-:Y:S01]  /*69b0*/  IADD3.X R7, R161, R11, R93, P3, P2 ;  /* 0x0000000ba1077210 */ /* 0x000fe20001fe445d */
[----:B------:R-:W-:Y:S01]  /*69c0*/  BSSY B1, `(.L_x_181) ;  /* 0x0000006000017945 */ /* 0x000fe20003800000 */
[----:B------:R-:W-:Y:S01]  /*69d0*/  ISETP.GT.AND P5, PT, R0, 0x10, P0 ;  /* 0x000000100000780c */ /* 0x000fe200007a4270 */
[----:B------:R-:W-:-:S05]  /*69e0*/  FFMA R31, R31, R168, R10 ;  /* 0x000000a81f1f7223 */ /* 0x000fca000000000a */
[----:B------:R0:W-:Y:S07]  /*69f0*/  @P4 STG.E desc[UR36][R6.64+0x24], R31 ;  /* 0x0000241f06004986 */ /* 0x0001ee000c101924 */
[----:B------:R-:W-:Y:S05]  /*6a00*/  @!P5 BRA `(.L_x_182) ;  /* 0x000000000004d947 */ /* 0x000fea0003800000 */
[----:B------:R0:W5:Y:S02]  /*6a10*/  LDG.E.LTC128B R169, desc[UR36][R2.64+0x40] ;  /* 0x0000402402a97981 */ /* 0x000164000c1e1920 */
.L_x_182:
[----:B------:R-:W-:Y:S05]  /*6a20*/  BSYNC B1 ;  /* 0x0000000000017941 */ /* 0x000fea0003800000 */
.L_x_181:
[----:B-----5:R-:W-:Y:S01]  /*6a30*/  FMUL R11, R169, R22 ;  /* 0x00000016a90b7220 */ /* 0x020fe20000400000 */
[----:B------:R-:W-:Y:S01]  /*6a40*/  ISETP.GT.AND P2, PT, R0, 0x11, P0 ;  /* 0x000000110000780c */ /* 0x000fe20000744270 */
[----:B------:R-:W-:Y:S02]  /*6a50*/  BSSY B1, `(.L_x_183) ;  /* 0x0000005000017945 */ /* 0x000fe40003800000 */
[----:B------:R-:W-:-:S05]  /*6a60*/  FFMA R11, R32, R168, R11 ;  /* 0x000000a8200b7223 */ /* 0x000fca000000000b */
[----:B------:R0:W-:Y:S05]  /*6a70*/  @P5 STG.E desc[UR36][R4.64+0x40], R11 ;  /* 0x0000400b04005986 */ /* 0x0001ea000c101924 */
[----:B------:R-:W-:Y:S05]  /*6a80*/  @!P2 BRA `(.L_x_184) ;  /* 0x000000000004a947 */ /* 0x000fea0003800000 */
[----:B------:R0:W5:Y:S02]  /*6a90*/  LDG.E.LTC128B R169, desc[UR36][R2.64+0x44] ;  /* 0x0000442402a97981 */ /* 0x000164000c1e1920 */
.L_x_184:
[----:B------:R-:W-:Y:S05]  /*6aa0*/  BSYNC B1 ;  /* 0x0000000000017941 */ /* 0x000fea0003800000 */
.L_x_183:
[----:B-----5:R-:W-:Y:S01]  /*6ab0*/  FMUL R10, R169, R22 ;  /* 0x00000016a90a7220 */ /* 0x020fe20000400000 */
[----:B------:R-:W-:Y:S01]  /*6ac0*/  ISETP.GT.AND P3, PT, R0, 0x10, P1 ;  /* 0x000000100000780c */ /* 0x000fe20000f64270 */
[----:B------:R-:W-:Y:S02]  /*6ad0*/  BSSY B1, `(.L_x_185) ;  /* 0x0000005000017945 */ /* 0x000fe40003800000 */
[----:B------:R-:W-:-:S05]  /*6ae0*/  FFMA R33, R33, R168, R10 ;  /* 0x000000a821217223 */ /* 0x000fca000000000a */
[----:B------:R0:W-:Y:S05]  /*6af0*/  @P2 STG.E desc[UR36][R4.64+0x44], R33 ;  /* 0x0000442104002986 */ /* 0x0001ea000c101924 */
[----:B------:R-:W-:Y:S05]  /*6b00*/  @!P3 BRA `(.L_x_186) ;  /* 0x000000000004b947 */ /* 0x000fea0003800000 */
[----:B------:R0:W5:Y:S02]  /*6b10*/  LDG.E.LTC128B R169, desc[UR36][R8.64+0x40] ;  /* 0x0000402408a97981 */ /* 0x000164000c1e1920 */
.L_x_186:
[----:B------:R-:W-:Y:S05]  /*6b20*/  BSYNC B1 ;  /* 0x0000000000017941 */ /* 0x000fea0003800000 */
.L_x_185:
[----:B0----5:R-:W-:Y:S01]  /*6b30*/  FMUL R11, R169, R22 ;  /* 0x00000016a90b7220 */ /* 0x021fe20000400000 */
[----:B------:R-:W-:Y:S01]  /*6b40*/  ISETP.GT.AND P2, PT, R0, 0x11, P1 ;  /* 0x000000110000780c */ /* 0x000fe20000f44270 */
[----:B------:R-:W-:Y:S02]  /*6b50*/  BSSY B1, `(.L_x_187) ;  /* 0x0000005000017945 */ /* 0x000fe40003800000 */
[----:B------:R-:W-:-:S05]  /*6b60*/  FFMA R11, R34, R168, R11 ;  /* 0x000000a8220b7223 */ /* 0x000fca000000000b */
[----:B------:R0:W-:Y:S05]  /*6b70*/  @P3 STG.E desc[UR36][R6.64+0x40], R11 ;  /* 0x0000400b06003986 */ /* 0x0001ea000c101924 */
[----:B------:R-:W-:Y:S05]  /*6b80*/  @!P2 BRA `(.L_x_188) ;  /* 0x000000000004a947 */ /* 0x000fea0003800000 */
[----:B------:R0:W5:Y:S02]  /*6b90*/  LDG.E.LTC128B R169, desc[UR36][R8.64+0x44] ;  /* 0x0000442408a97981 */ /* 0x000164000c1e1920 */
.L_x_188:
[----:B------:R-:W-:Y:S05]  /*6ba0*/  BSYNC B1 ;  /* 0x0000000000017941 */ /* 0x000fea0003800000 */
.L_x_187:
[----:B-----5:R-:W-:Y:S01]  /*6bb0*/  FMUL R10, R169, R22 ;  /* 0x00000016a90a7220 */ /* 0x020fe20000400000 */
[----:B------:R-:W-:Y:S01]  /*6bc0*/  ISETP.GT.AND P3, PT, R0, 0x18, P0 ;  /* 0x000000180000780c */ /* 0x000fe20000764270 */
[----:B------:R-:W-:Y:S02]  /*6bd0*/  BSSY B1, `(.L_x_189) ;  /* 0x0000005000017945 */ /* 0x000fe40003800000 */
[----:B------:R-:W-:-:S05]  /*6be0*/  FFMA R35, R35, R168, R10 ;  /* 0x000000a823237223 */ /* 0x000fca000000000a */
[----:B------:R0:W-:Y:S05]  /*6bf0*/  @P2 STG.E desc[UR36][R6.64+0x44], R35 ;  /* 0x0000442306002986 */ /* 0x0001ea000c101924 */
[----:B------:R-:W-:Y:S05]  /*6c00*/  @!P3 BRA `(.L_x_190) ;  /* 0x000000000004b947 */ /* 0x000fea0003800000 */
[----:B------:R0:W5:Y:S02]  /*6c10*/  LDG.E.LTC128B R169, desc[UR36][R2.64+0x60] ;  /* 0x0000602402a97981 */ /* 0x000164000c1e1920 */
.L_x_190:
[----:B------:R-:W-:Y:S05]  /*6c20*/  BSYNC B1 ;  /* 0x0000000000017941 */ /* 0x000fea0003800000 */
.L_x_189:
[----:B0----5:R-:W-:Y:S01]  /*6c30*/  FMUL R11, R169, R22 ;  /* 0x00000016a90b7220 */ /* 0x021fe20000400000 */
[----:B------:R-:W-:Y:S01]  /*6c40*/  ISETP.GT.AND P2, PT, R0, 0x19, P0 ;  /* 0x000000190000780c */ /* 0x000fe20000744270 */
[----:B------:R-:W-:Y:S02]  /*6c50*/  BSSY B1, `(.L_x_191) ;  /* 0x0000005000017945 */ /* 0x000fe40003800000 */
[----:B------:R-:W-:-:S05]  /*6c60*/  FFMA R11, R36, R168, R11 ;  /* 0x000000a8240b7223 */ /* 0x000fca000000000b */
[----:B------:R0:W-:Y:S05]  /*6c70*/  @P3 STG.E desc[UR36][R4.64+0x60], R11 ;  /* 0x0000600b04003986 */ /* 0x0001ea000c101924 */
[----:B------:R-:W-:Y:S05]  /*6c80*/  @!P2 BRA `(.L_x_192) ;  /* 0x000000000004a947 */ /* 0x000fea0003800000 */
[----:B------:R0:W5:Y:S02]  /*6c90*/  LDG.E.LTC128B R169, desc[UR36][R2.64+0x64] ;  /* 0x0000642402a97981 */ /* 0x000164000c1e1920 */
.L_x_192:
[----:B------:R-:W-:Y:S05]  /*6ca0*/  BSYNC B1 ;  /* 0x0000000000017941 */ /* 0x000fea0003800000 */
.L_x_191:
[----:B-----5:R-:W-:Y:S01]  /*6cb0*/  FMUL R10, R169, R22 ;  /* 0x00000016a90a7220 */ /* 0x020fe20000400000 */
[----:B------:R-:W-:Y:S01]  /*6cc0*/  ISETP.GT.AND P3, PT, R0, 0x18, P1 ;  /* 0x000000180000780c */ /* 0x000fe20000f64270 */
[----:B------:R-:W-:Y:S02]  /*6cd0*/  BSSY B1, `(.L_x_193) ;  /* 0x0000005000017945 */ /* 0x000fe40003800000 */
[----:B------:R-:W-:-:S05]  /*6ce0*/  FFMA R37, R37, R168, R10 ;  /* 0x000000a825257223 */ /* 0x000fca000000000a */
[----:B------:R0:W-:Y:S05]  /*6cf0*/  @P2 STG.E desc[UR36][R4.64+0x64], R37 ;  /* 0x0000642504002986 */ /* 0x0001ea000c101924 */
[----:B------:R-:W-:Y:S05]  /*6d00*/  @!P3 BRA `(.L_x_194) ;  /* 0x000000000004b947 */ /* 0x000fea0003800000 */
[----:B------:R0:W5:Y:S02]  /*6d10*/  LDG.E.LTC128B R169, desc[UR36][R8.64+0x60] ;  /* 0x0000602408a97981 */ /* 0x000164000c1e1920 */
.L_x_194:
[----:B------:R-:W-:Y:S05]  /*6d20*/  BSYNC B1 ;  /* 0x0000000000017941 */ /* 0x000fea0003800000 */
.L_x_193:
[----:B0----5:R-:W-:Y:S01]  /*6d30*/  FMUL R11, R169, R22 ;  /* 0x00000016a90b7220 */ /* 0x021fe20000400000 */
[----:B------:R-:W-:Y:S01]  /*6d40*/  ISETP.GT.AND P2, PT, R0, 0x19, P1 ;  /* 0x000000190000780c */ /* 0x000fe20000f44270 */
[----:B------:R-:W-:Y:S02]  /*6d50*/  BSSY B1, `(.L_x_195) ;  /* 0x0000005000017945 */ /* 0x000fe40003800000 */
[----:B------:R-:W-:-:S05]  /*6d60*/  FFMA R11, R38, R168, R11 ;  /* 0x000000a8260b7223 */ /* 0x000fca000000000b */
[----:B------:R0:W-:Y:S05]  /*6d70*/  @P3 STG.E desc[UR36][R6.64+0x60], R11 ;  /* 0x0000600b06003986 */ /* 0x0001ea000c101924 */
[----:B------:R-:W-:Y:S05]  /*6d80*/  @!P2 BRA `(.L_x_196) ;  /* 0x000000000004a947 */ /* 0x000fea0003800000 */
[----:B------:R0:W5:Y:S02]  /*6d90*/  LDG.E.LTC128B R169, desc[UR36][R8.64+0x64] ;  /* 0x0000642408a97981 */ /* 0x000164000c1e1920 */
.L_x_196:
[----:B------:R-:W-:Y:S05]  /*6da0*/  BSYNC B1 ;  /* 0x0000000000017941 */ /* 0x000fea0003800000 */
.L_x_195:
[----:B-----5:R-:W-:Y:S01]  /*6db0*/  FMUL R10, R169, R22 ;  /* 0x00000016a90a7220 */ /* 0x020fe20000400000 */
[----:B------:R-:W-:Y:S01]  /*6dc0*/  ISETP.GT.AND P3, PT, R0, 0x20, P0 ;  /* 0x000000200000780c */ /* 0x000fe20000764270 */
[----:B------:R-:W-:Y:S02]  /*6dd0*/  BSSY B1, `(.L_x_197) ;  /* 0x0000005000017945 */ /* 0x000fe40003800000 */
[----:B------:R-:W-:-:S05]  /*6de0*/  FFMA R39, R39, R168, R10 ;  /* 0x000000a827277223 */ /* 0x000fca000000000a */
[----:B------:R0:W-:Y:S05]  /*6df0*/  @P2 STG.E desc[UR36][R6.64+0x64], R39 ;  /* 0x0000642706002986 */ /* 0x0001ea000c101924 */
[----:B------:R-:W-:Y:S05]  /*6e00*/  @!P3 BRA `(.L_x_198) ;  /* 0x000000000004b947 */ /* 0x000fea0003800000 */
[----:B------:R0:W5:Y:S02]  /*6e10*/  LDG.E.LTC128B R169, desc[UR36][R2.64+0x80] ;  /* 0x0000802402a97981 */ /* 0x000164000c1e1920 */
.L_x_198:
[----:B------:R-:W-:Y:S05]  /*6e20*/  BSYNC B1 ;  /* 0x0000000000017941 */ /* 0x000fea0003800000 */
.L_x_197:
[----:B0----5:R-:W-:Y:S01]  /*6e30*/  FMUL R11, R169, R22 ;  /* 0x00000016a90b7220 */ /* 0x021fe20000400000 */
[----:B------:R-:W-:Y:S01]  /*6e40*/  ISETP.GT.AND P2, PT, R0, 0x21, P0 ;  /* 0x000000210000780c */ /* 0x000fe20000744270 */
[----:B------:R-:W-:Y:S02]  /*6e50*/  BSSY B1, `(.L_x_199) ;  /* 0x0000005000017945 */ /* 0x000fe40003800000 */
[----:B------:R-:W-:-:S05]  /*6e60*/  FFMA R11, R40, R168, R11 ;  /* 0x000000a8280b7223 */ /* 0x000fca000000000b */
[----:B------:R0:W-:Y:S05]  /*6e70*/  @P3 STG.E desc[UR36][R4.64+0x80], R11 ;  /* 0x0000800b04003986 */ /* 0x0001ea000c101924 */
[----:B------:R-:W-:Y:S05]  /*6e80*/  @!P2 BRA `(.L_x_200) ;  /* 0x000000000004a947 */ /* 0x000fea0003800000 */
[----:B------:R0:W5:Y:S02]  /*6e90*/  LDG.E.LTC128B R169, desc[UR36][R2.64+0x84] ;  /* 0x0000842402a97981 */ /* 0x000164000c1e1920 */
.L_x_200:
[----:B------:R-:W-:Y:S05]  /*6ea0*/  BSYNC B1 ;  /* 0x0000000000017941 */ /* 0x000fea0003800000 */
.L_x_199:
[----:B-----5:R-:W-:Y:S01]  /*6eb0*/  FMUL R10, R169, R22 ;  /* 0x00000016a90a7220 */ /* 0x020fe20000400000 */
[----:B------:R-:W-:Y:S01]  /*6ec0*/  ISETP.GT.AND P3, PT, R0, 0x20, P1 ;  /* 0x000000200000780c */ /* 0x000fe20000f64270 */
[----:B------:R-:W-:Y:S02]  /*6ed0*/  BSSY B1, `(.L_x_201) ;  /* 0x0000005000017945 */ /* 0x000fe40003800000 */
[----:B------:R-:W-:-:S05]  /*6ee0*/  FFMA R41, R41, R168, R10 ;  /* 0x000000a829297223 */ /* 0x000fca000000000a */
[----:B------:R0:W-:Y:S05]  /*6ef0*/  @P2 STG.E desc[UR36][R4.64+0x84], R41 ;  /* 0x0000842904002986 */ /* 0x0001ea000c101924 */
[----:B------:R-:W-:Y:S05]  /*6f00*/  @!P3 BRA `(.L_x_202) ;  /* 0x000000000004b947 */ /* 0x000fea0003800000 */
[----:B------:R0:W5:Y:S02]  /*6f10*/  LDG.E.LTC128B R169, desc[UR36][R8.64+0x80] ;  /* 0x0000802408a97981 */ /* 0x000164000c1e1920 */
.L_x_202:
[----:B------:R-:W-:Y:S05]  /*6f20*/  BSYNC B1 ;  /* 0x0000000000017941 */ /* 0x000fea0003800000 */
.L_x_201:
[----:B0----5:R-:W-:Y:S01]  /*6f30*/  FMUL R11, R169, R22 ;  /* 0x00000016a90b7220 */ /* 0x021fe20000400000 */
[----:B------:R-:W-:Y:S01]  /*6f40*/  ISETP.GT.AND P2, PT, R0, 0x21, P1 ;  /* 0x000000210000780c */ /* 0x000fe20000f44270 */
[----:B------:R-:W-:Y:S02]  /*6f50*/  BSSY B1, `(.L_x_203) ;  /* 0x0000005000017945 */ /* 0x000fe40003800000 */
[----:B------:R-:W-:-:S05]  /*6f60*/  FFMA R11, R42, R168, R11 ;  /* 0x000000a82a0b7223 */ /* 0x000fca000000000b */
[----:B------:R0:W-:Y:S05]  /*6f70*/  @P3 STG.E desc[UR36][R6.64+0x80], R11 ;  /* 0x0000800b06003986 */ /* 0x0001ea000c101924 */
[----:B------:R-:W-:Y:S05]  /*6f80*/  @!P2 BRA `(.L_x_204) ;  /* 0x000000000004a947 */ /* 0x000fea0003800000 */
[----:B------:R0:W5:Y:S02]  /*6f90*/  LDG.E.LTC128B R169, desc[UR36][R8.64+0x84] ;  /* 0x0000842408a97981 */ /* 0x000164000c1e1920 */
.L_x_204:
[----:B------:R-:W-:Y:S05]  /*6fa0*/  BSYNC B1 ;  /* 0x0000000000017941 */ /* 0x000fea0003800000 */
.L_x_203:
[----:B-----5:R-:W-:Y:S01]  /*6fb0*/  FMUL R10, R169, R22 ;  /* 0x00000016a90a7220 */ /* 0x020fe20000400000 */
[----:B------:R-:W-:Y:S01]  /*6fc0*/  ISETP.GT.AND P3, PT, R0, 0x28, P0 ;  /* 0x000000280000780c */ /* 0x000fe20000764270 */
[----:B------:R-:W-:Y:S02]  /*6fd0*/  BSSY B1, `(.L_x_205) ;  /* 0x0000005000017945 */ /* 0x000fe40003800000 */
[----:B------:R-:W-:-:S05]  /*6fe0*/  FFMA R43, R43, R168, R10 ;  /* 0x000000a82b2b7223 */ /* 0x000fca000000000a */
[----:B------:R0:W-:Y:S05]  /*6ff0*/  @P2 STG.E desc[UR36][R6.64+0x84], R43 ;  /* 0x0000842b06002986 */ /* 0x0001ea000c101924 */
[----:B------:R-:W-:Y:S05]  /*7000*/  @!P3 BRA `(.L_x_206) ;  /* 0x000000000004b947 */ /* 0x000fea0003800000 */
[----:B------:R0:W5:Y:S02]  /*7010*/  LDG.E.LTC128B R169, desc[UR36][R2.64+0xa0] ;  /* 0x0000a02402a97981 */ /* 0x000164000c1e1920 */
.L_x_206:
[----:B------:R-:W-:Y:S05]  /*7020*/  BSYNC B1 ;  /* 0x0000000000017941 */ /* 0x000fea0003800000 */
.L_x_205:
[----:B0----5:R-:W-:Y:S01]  /*7030*/  FMUL R11, R169, R22 ;  /* 0x00000016a90b7220 */ /* 0x021fe20000400000 */
[----:B------:R-:W-:Y:S01]  /*7040*/  ISETP.GT.AND P2, PT, R0, 0x29, P0 ;  /* 0x000000290000780c */ /* 0x000fe20000744270 */
[----:B------:R-:W-:Y:S02]  /*7050*/  BSSY B1, `(.L_x_207) ;  /* 0x0000005000017945 */ /* 0x000fe40003800000 */
[----:B------:R-:W-:-:S05]  /*7060*/  FFMA R11, R44, R168, R11 ;  /* 0x000000a82c0b7223 */ /* 0x000fca000000000b */
[----:B------:R0:W-:Y:S05]  /*7070*/  @P3 STG.E desc[UR36][R4.64+0xa0], R11 ;  /* 0x0000a00b04003986 */ /* 0x0001ea000c101924 */
[----:B------:R-:W-:Y:S05]  /*7080*/  @!P2 BRA `(.L_x_208) ;  /* 0x000000000004a947 */ /* 0x000fea0003800000 */
[----:B------:R0:W5:Y:S02]  /*7090*/  LDG.E.LTC128B R169, desc[UR36][R2.64+0xa4] ;  /* 0x0000a42402a97981 */ /* 0x000164000c1e1920 */
.L_x_208:
[----:B------:R-:W-:Y:S05]  /*70a0*/  BSYNC B1 ;  /* 0x0000000000017941 */ /* 0x000fea0003800000 */
.L_x_207:
[----:B-----5:R-:W-:Y:S01]  /*70b0*/  FMUL R10, R169, R22 ;  /* 0x00000016a90a7220 */ /* 0x020fe20000400000 */
[----:B------:R-:W-:Y:S01]  /*70c0*/  ISETP.GT.AND P3, PT, R0, 0x28, P1 ;  /* 0x000000280000780c */ /* 0x000fe20000f64270 */
[----:B------:R-:W-:Y:S02]  /*70d0*/  BSSY B1, `(.L_x_209) ;  /* 0x0000005000017945 */ /* 0x000fe40003800000 */
[----:B------:R-:W-:-:S05]  /*70e0*/  FFMA R45, R45, R168, R10 ;  /* 0x000000a82d2d7223 */ /* 0x000fca000000000a */
[----:B------:R0:W-:Y:S05]  /*70f0*/  @P2 STG.E desc[UR36][R4.64+0xa4], R45 ;  /* 0x0000a42d04002986 */ /* 0x0001ea000c101924 */
[----:B------:R-:W-:Y:S05]  /*7100*/  @!P3 BRA `(.L_x_210) ;  /* 0x000000000004b947 */ /* 0x000fea0003800000 */
[----:B------:R0:W5:Y:S02]  /*7110*/  LDG.E.LTC128B R169, desc[UR36][R8.64+0xa0] ;  /* 0x0000a02408a97981 */ /* 0x000164000c1e1920 */
.L_x_210:
[----:B------:R-:W-:Y:S05]  /*7120*/  BSYNC B1 ;  /* 0x0000000000017941 */ /* 0x000fea0003800000 */
.L_x_209:
[----:B0----5:R-:W-:Y:S01]  /*7130*/  FMUL R11, R169, R22 ;  /* 0x00000016a90b7220 */ /* 0x021fe20000400000 */
[----:B------:R-:W-:Y:S01]  /*7140*/  ISETP.GT.AND P2, PT, R0, 0x29, P1 ;  /* 0x000000290000780c */ /* 0x000fe20000f44270 */
[----:B------:R-:W-:Y:S02]  /*7150*/  BSSY B1, `(.L_x_211) ;  /* 0x0000005000017945 */ /* 0x000fe40003800000 */
[----:B------:R-:W-:-:S05]  /*7160*/  FFMA R11, R46, R168, R11 ;  /* 0x000000a82e0b7223 */ /* 0x000fca000000000b */
[----:B------:R0:W-:Y:S05]  /*7170*/  @P3 STG.E desc[UR36][R6.64+0xa0], R11 ;  /* 0x0000a00b06003986 */ /* 0x0001ea000c101924 */
[----:B------:R-:W-:Y:S05]  /*7180*/  @!P2 BRA `(.L_x_212) ;  /* 0x000000000004a947 */ /* 0x000fea0003800000 */
[----:B------:R0:W5:Y:S02]  /*7190*/  LDG.E.LTC128B R169, desc[UR36][R8.64+0xa4] ;  /* 0x0000a42408a97981 */ /* 0x000164000c1e1920 */
.L_x_212:
[----:B------:R-:W-:Y:S05]  /*71a0*/  BSYNC B1 ;  /* 0x0000000000017941 */ /* 0x000fea0003800000 */
.L_x_211:
[----:B-----5:R-:W-:Y:S01]  /*71b0*/  FMUL R10, R169, R22 ;  /* 0x00000016a90a7220 */ /* 0x020fe20000400000 */
[----:B------:R-:W-:Y:S01]  /*71c0*/  ISETP.GT.AND P3, PT, R0, 0x30, P0 ;  /* 0x000000300000780c */ /* 0x000fe20000764270 */
[----:B------:R-:W-:Y:S02]  /*71d0*/  BSSY B1, `(.L_x_213) ;  /* 0x0000005000017945 */ /* 0x000fe40003800000 */
[----:B------:R-:W-:-:S05]  /*71e0*/  FFMA R47, R47, R168, R10 ;  /* 0x000000a82f2f7223 */ /* 0x000fca000000000a */
[----:B------:R0:W-:Y:S05]  /*71f0*/  @P2 STG.E desc[UR36][R6.64+0xa4], R47 ;  /* 0x0000a42f06002986 */ /* 0x0001ea000c101924 */
[----:B------:R-:W-:Y:S05]  /*7200*/  @!P3 BRA `(.L_x_214) ;  /* 0x000000000004b947 */ /* 0x000fea0003800000 */
[----:B------:R0:W5:Y:S02]  /*7210*/  LDG.E.LTC128B R169, desc[UR36][R2.64+0xc0] ;  /* 0x0000c02402a97981 */ /* 0x000164000c1e1920 */
.L_x_214:
[----:B------:R-:W-:Y:S05]  /*7220*/  BSYNC B1 ;  /* 0x0000000000017941 */ /* 0x000fea0003800000 */
.L_x_213:
[----:B0----5:R-:W-:Y:S01]  /*7230*/  FMUL R11, R169, R22 ;  /* 0x00000016a90b7220 */ /* 0x021fe20000400000 */
[----:B------:R-:W-:Y:S01]  /*7240*/  ISETP.GT.AND P2, PT, R0, 0x31, P0 ;  /* 0x000000310000780c */ /* 0x000fe20000744270 */
[----:B------:R-:W-:Y:S02]  /*7250*/  BSSY B1, `(.L_x_215) ;  /* 0x0000005000017945 */ /* 0x000fe40003800000 */
[----:B------:R-:W-:-:S05]  /*7260*/  FFMA R11, R48, R168, R11 ;  /* 0x000000a8300b7223 */ /* 0x000fca000000000b */
[----:B------:R0:W-:Y:S05]  /*7270*/  @P3 STG.E desc[UR36][R4.64+0xc0], R11 ;  /* 0x0000c00b04003986 */ /* 0x0001ea000c101924 */
[----:B------:R-:W-:Y:S05]  /*7280*/  @!P2 BRA `(.L_x_216) ;  /* 0x000000000004a947 */ /* 0x000fea0003800000 */
[----:B------:R0:W5:Y:S02]  /*7290*/  LDG.E.LTC128B R169, desc[UR36][R2.64+0xc4] ;  /* 0x0000c42402a97981 */ /* 0x000164000c1e1920 */
.L_x_216:
[----:B------:R-:W-:Y:S05]  /*72a0*/  BSYNC B1 ;  /* 0x0000000000017941 */ /* 0x000fea0003800000 */
.L_x_215:
[----:B-----5:R-:W-:Y:S01]  /*72b0*/  FMUL R10, R169, R22 ;  /* 0x00000016a90a7220 */ /* 0x020fe20000400000 */
[----:B------:R-:W-:Y:S01]  /*72c0*/  ISETP.GT.AND P3, PT, R0, 0x30, P1 ;  /* 0x000000300000780c */ /* 0x000fe20000f64270 */
[----:B------:R-:W-:Y:S02]  /*72d0*/  BSSY B1, `(.L_x_217) ;  /* 0x0000005000017945 */ /* 0x000fe40003800000 */
[----:B------:R-:W-:-:S05]  /*72e0*/  FFMA R49, R49, R168, R10 ;  /* 0x000000a831317223 */ /* 0x000fca000000000a */
[----:B------:R0:W-:Y:S05]  /*72f0*/  @P2 STG.E desc[UR36][R4.64+0xc4], R49 ;  /* 0x0000c43104002986 */ /* 0x0001ea000c101924 */
[----:B------:R-:W-:Y:S05]  /*7300*/  @!P3 BRA `(.L_x_218) ;  /* 0x000000000004b947 */ /* 0x000fea0003800000 */
[----:B------:R0:W5:Y:S02]  /*7310*/  LDG.E.LTC128B R169, desc[UR36][R8.64+0xc0] ;  /* 0x0000c02408a97981 */ /* 0x000164000c1e1920 */
.L_x_218:
[----:B------:R-:W-:Y:S05]  /*7320*/  BSYNC B1 ;  /* 0x0000000000017941 */ /* 0x000fea0003800000 */
.L_x_217:
[----:B0----5:R-:W-:Y:S01]  /*7330*/  FMUL R11, R169, R22 ;  /* 0x00000016a90b7220 */ /* 0x021fe20000400000 */
[----:B------:R-:W-:Y:S01]  /*7340*/  ISETP.GT.AND P2, PT, R0, 0x31, P1 ;  /* 0x000000310000780c */ /* 0x000fe20000f44270 */
[----:B------:R-:W-:Y:S02]  /*7350*/  BSSY B1, `(.L_x_219) ;  /* 0x0000005000017945 */ /* 0x000fe40003800000 */
[----:B------:R-:W-:-:S05]  /*7360*/  FFMA R11, R50, R168, R11 ;  /* 0x000000a8320b7223 */ /* 0x000fca000000000b */
[----:B------:R0:W-:Y:S05]  /*7370*/  @P3 STG.E desc[UR36][R6.64+0xc0], R11 ;  /* 0x0000c00b06003986 */ /* 0x0001ea000c101924 */
[----:B------:R-:W-:Y:S05]  /*7380*/  @!P2 BRA `(.L_x_220) ;  /* 0x000000000004a947 */ /* 0x000fea0003800000 */
[----:B------:R0:W5:Y:S02]  /*7390*/  LDG.E.LTC128B R169, desc[UR36][R8.64+0xc4] ;  /* 0x0000c42408a97981 */ /* 0x000164000c1e1920 */
.L_x_220:
[----:B------:R-:W-:Y:S05]  /*73a0*/  BSYNC B1 ;  /* 0x0000000000017941 */ /* 0x000fea0003800000 */
.L_x_219:
[----:B-----5:R-:W-:Y:S01]  /*73b0*/  FMUL R10, R169, R22 ;  /* 0x00000016a90a7220 */ /* 0x020fe20000400000 */
[----:B------:R-:W-:Y:S01]  /*73c0*/  ISETP.GT.AND P3, PT, R0, 0x38, P0 ;  /* 0x000000380000780c */ /* 0x000fe20000764270 */
[----:B------:R-:W-:Y:S02]  /*73d0*/  BSSY B1, `(.L_x_221) ;  /* 0x0000005000017945 */ /* 0x000fe40003800000 */
[----:B------:R-:W-:-:S05]  /*73e0*/  FFMA R51, R51, R168, R10 ;  /* 0x000000a833337223 */ /* 0x000fca000000000a */
[----:B------:R0:W-:Y:S05]  /*73f0*/  @P2 STG.E desc[UR36][R6.64+0xc4], R51 ;  /* 0x0000c43306002986 */ /* 0x0001ea000c101924 */
[----:B------:R-:W-:Y:S05]  /*7400*/  @!P3 BRA `(.L_x_222) ;  /* 0x000000000004b947 */ /* 0x000fea0003800000 */
[----:B------:R0:W5:Y:S02]  /*7410*/  LDG.E.LTC128B R169, desc[UR36][R2.64+0xe0] ;  /* 0x0000e02402a97981 */ /* 0x000164000c1e1920 */
.L_x_222:
[----:B------:R-:W-:Y:S05]  /*7420*/  BSYNC B1 ;  /* 0x0000000000017941 */ /* 0x000fea0003800000 */
.L_x_221:
[----:B0----5:R-:W-:Y:S01]  /*7430*/  FMUL R11, R169, R22 ;  /* 0x00000016a90b7220 */ /* 0x021fe20000400000 */
[----:B------:R-:W-:Y:S01]  /*7440*/  ISETP.GT.AND P2, PT, R0, 0x39, P0 ;  /* 0x000000390000780c */ /* 0x000fe20000744270 */
[----:B------:R-:W-:Y:S02]  /*7450*/  BSSY B1, `(.L_x_223) ;  /* 0x0000005000017945 */ /* 0x000fe40003800000 */
[----:B------:R-:W-:-:S05]  /*7460*/  FFMA R11, R52, R168, R11 ;  /* 0x000000a8340b7223 */ /* 0x000fca000000000b */
[----:B------:R0:W-:Y:S05]  /*7470*/  @P3 STG.E desc[UR36][R4.64+0xe0], R11 ;  /* 0x0000e00b04003986 */ /* 0x0001ea000c101924 */
[----:B------:R-:W-:Y:S05]  /*7480*/  @!P2 BRA `(.L_x_224) ;  /* 0x000000000004a947 */ /* 0x000fea0003800000 */
[----:B------:R0:W5:Y:S02]  /*7490*/  LDG.E.LTC128B R169, desc[UR36][R2.64+0xe4] ;  /* 0x0000e42402a97981 */ /* 0x000164000c1e1920 */
.L_x_224:
[----:B------:R-:W-:Y:S05]  /*74a0*/  BSYNC B1 ;  /* 0x0000000000017941 */ /* 0x000fea0003800000 */
.L_x_223:
[----:B-----5:R-:W-:Y:S01]  /*74b0*/  FMUL R10, R169, R22 ;  /* 0x00000016a90a7220 */ /* 0x020fe20000400000 */
[----:B------:R-:W-:Y:S01]  /*74c0*/  ISETP.GT.AND P3, PT, R0, 0x38, P1 ;  /* 0x000000380000780c */ /* 0x000fe20000f64270 */
[----:B------:R-:W-:Y:S02]  /*74d0*/  BSSY B1, `(.L_x_225) ;  /* 0x0000005000017945 */ /* 0x000fe40003800000 */
[----:B------:R-:W-:-:S05]  /*74e0*/  FFMA R53, R53, R168, R10 ;  /* 0x000000a835357223 */ /* 0x000fca000000000a */
[----:B------:R0:W-:Y:S05]  /*74f0*/  @P2 STG.E desc[UR36][R4.64+0xe4], R53 ;  /* 0x0000e43504002986 */ /* 0x0001ea000c101924 */
[----:B------:R-:W-:Y:S05]  /*7500*/  @!P3 BRA `(.L_x_226) ;  /* 0x000000000004b947 */ /* 0x000fea0003800000 */
[----:B------:R0:W5:Y:S02]  /*7510*/  LDG.E.LTC128B R169, desc[UR36][R8.64+0xe0] ;  /* 0x0000e02408a97981 */ /* 0x000164000c1e1920 */
.L_x_226:
[----:B------:R-:W-:Y:S05]  /*7520*/  BSYNC B1 ;  /* 0x0000000000017941 */ /* 0x000fea0003800000 */
.L_x_225:
[----:B0----5:R-:W-:Y:S01]  /*7530*/  FMUL R11, R169, R22 ;  /* 0x00000016a90b7220 */ /* 0x021fe20000400000 */
[----:B------:R-:W-:Y:S01]  /*7540*/  ISETP.GT.AND P2, PT, R0, 0x39, P1 ;  /* 0x000000390000780c */ /* 0x000fe20000f44270 */
[----:B------:R-:W-:Y:S02]  /*7550*/  BSSY B1, `(.L_x_227) ;  /* 0x0000005000017945 */ /* 0x000fe40003800000 */
[----:B------:R-:W-:-:S05]  /*7560*/  FFMA R11, R54, R168, R11 ;  /* 0x000000a8360b7223 */ /* 0x000fca000000000b */
[----:B------:R0:W-:Y:S05]  /*7570*/  @P3 STG.E desc[UR36][R6.64+0xe0], R11 ;  /* 0x0000e00b06003986 */ /* 0x0001ea000c101924 */
[----:B------:R-:W-:Y:S05]  /*7580*/  @!P2 BRA `(.L_x_228) ;  /* 0x000000000004a947 */ /* 0x000fea0003800000 */
[----:B------:R0:W5:Y:S02]  /*7590*/  LDG.E.LTC128B R169, desc[UR36][R8.64+0xe4] ;  /* 0x0000e42408a97981 */ /* 0x000164000c1e1920 */
.L_x_228:
[----:B------:R-:W-:Y:S05]  /*75a0*/  BSYNC B1 ;  /* 0x0000000000017941 */ /* 0x000fea0003800000 */
.L_x_227:
[----:B-----5:R-:W-:Y:S01]  /*75b0*/  FMUL R10, R169, R22 ;  /* 0x00000016a90a7220 */ /* 0x020fe20000400000 */
[----:B------:R-:W-:Y:S01]  /*75c0*/  ISETP.GT.AND P3, PT, R0, 0x40, P0 ;  /* 0x000000400000780c */ /* 0x000fe20000764270 */
[----:B------:R-:W-:Y:S02]  /*75d0*/  BSSY B1, `(.L_x_229) ;  /* 0x0000005000017945 */ /* 0x000fe40003800000 */
[----:B------:R-:W-:-:S05]  /*75e0*/  FFMA R55, R55, R168, R10 ;  /* 0x000000a837377223 */ /* 0x000fca000000000a */
[----:B------:R0:W-:Y:S05]  /*75f0*/  @P2 STG.E desc[UR36][R6.64+0xe4], R55 ;  /* 0x0000e43706002986 */ /* 0x0001ea000c101924 */
[----:B------:R-:W-:Y:S05]  /*7600*/  @!P3 BRA `(.L_x_230) ;  /* 0x000000000004b947 */ /* 0x000fea0003800000 */
[----:B------:R0:W5:Y:S02]  /*7610*/  LDG.E.LTC128B R169, desc[UR36][R2.64+0x100] ;  /* 0x0001002402a97981 */ /* 0x000164000c1e1920 */
.L_x_230:
[----:B------:R-:W-:Y:S05]  /*7620*/  BSYNC B1 ;  /* 0x0000000000017941 */ /* 0x000fea0003800000 */
.L_x_229:
[----:B0----5:R-:W-:Y:S01]  /*7630*/  FMUL R11, R169, R22 ;  /* 0x00000016a90b7220 */ /* 0x021fe20000400000 */
[----:B------:R-:W-:Y:S01]  /*7640*/  ISETP.GT.AND P2, PT, R0, 0x41, P0 ;  /* 0x000000410000780c */ /* 0x000fe20000744270 */
[----:B------:R-:W-:Y:S02]  /*7650*/  BSSY B1, `(.L_x_231) ;  /* 0x0000005000017945 */ /* 0x000fe40003800000 */
[----:B------:R-:W-:-:S05]  /*7660*/  FFMA R11, R56, R168, R11 ;  /* 0x000000a8380b7223 */ /* 0x000fca000000000b */
[----:B------:R0:W-:Y:S05]  /*7670*/  @P3 STG.E desc[UR36][R4.64+0x100], R11 ;  /* 0x0001000b04003986 */ /* 0x0001ea000c101924 */
[----:B------:R-:W-:Y:S05]  /*7680*/  @!P2 BRA `(.L_x_232) ;  /* 0x000000000004a947 */ /* 0x000fea0003800000 */
[----:B------:R0:W5:Y:S02]  /*7690*/  LDG.E.LTC128B R169, desc[UR36][R2.64+0x104] ;  /* 0x0001042402a97981 */ /* 0x000164000c1e1920 */
.L_x_232:
[----:B------:R-:W-:Y:S05]  /*76a0*/  BSYNC B1 ;  /* 0x0000000000017941 */ /* 0x000fea0003800000 */
.L_x_231:
[----:B-----5:R-:W-:Y:S01]  /*76b0*/  FMUL R10, R169, R22 ;  /* 0x00000016a90a7220 */ /* 0x020fe20000400000 */
[----:B------:R-:W-:Y:S01]  /*76c0*/  ISETP.GT.AND P3, PT, R0, 0x40, P1 ;  /* 0x000000400000780c */ /* 0x000fe20000f64270 */
[----:B------:R-:W-:Y:S02]  /*76d0*/  BSSY B1, `(.L_x_233) ;  /* 0x0000005000017945 */ /* 0x000fe40003800000 */
[----:B------:R-:W-:-:S05]  /*76e0*/  FFMA R57, R57, R168, R10 ;  /* 0x000000a839397223 */ /* 0x000fca000000000a */
[----:B------:R0:W-:Y:S05]  /*76f0*/  @P2 STG.E desc[UR36][R4.64+0x104], R57 ;  /* 0x0001043904002986 */ /* 0x0001ea000c101924 */
[----:B------:R-:W-:Y:S05]  /*7700*/  @!P3 BRA `(.L_x_234) ;  /* 0x000000000004b947 */ /* 0x000fea0003800000 */
[----:B------:R0:W5:Y:S02]  /*7710*/  LDG.E.LTC128B R169, desc[UR36][R8.64+0x100] ;  /* 0x0001002408a97981 */ /* 0x000164000c1e1920 */
.L_x_234:
[----:B------:R-:W-:Y:S05]  /*7720*/  BSYNC B1 ;  /* 0x0000000000017941 */ /* 0x000fea0003800000 */
.L_x_233:
[----:B0----5:R-:W-:Y:S01]  /*7730*/  FMUL R11, R169, R22 ;  /* 0x00000016a90b7220 */ /* 0x021fe20000400000 */
[----:B------:R-:W-:Y:S01]  /*7740*/  ISETP.GT.AND P2, PT, R0, 0x41, P1 ;  /* 0x000000410000780c */ /* 0x000fe20000f44270 */
[----:B------:R-:W-:Y:S02]  /*7750*/  BSSY B1, `(.L_x_235) ;  /* 0x0000005000017945 */ /* 0x000fe40003800000 */
[----:B------:R-:W-:-:S05]  /*7760*/  FFMA R11, R58, R168, R11 ;  /* 0x000000a83a0b7223 */ /* 0x000fca000000000b */
[----:B------:R0:W-:Y:S05]  /*7770*/  @P3 STG.E desc[UR36][R6.64+0x100], R11 ;  /* 0x0001000b06003986 */ /* 0x0001ea000c101924 */
[----:B------:R-:W-:Y:S05]  /*7780*/  @!P2 BRA `(.L_x_236) ;  /* 0x000000000004a947 */ /* 0x000fea0003800000 */
[----:B------:R0:W5:Y:S02]  /*7790*/  LDG.E.LTC128B R169, desc[UR36][R8.64+0x104] ;  /* 0x0001042408a97981 */ /* 0x000164000c1e1920 */
.L_x_236:
[----:B------:R-:W-:Y:S05]  /*77a0*/  BSYNC B1 ;  /* 0x0000000000017941 */ /* 0x000fea0003800000 */
.L_x_235:
[----:B-----5:R-:W-:Y:S01]  /*77b0*/  FMUL R10, R169, R22 ;  /* 0x00000016a90a7220 */ /* 0x020fe20000400000 */
[----:B------:R-:W-:Y:S01]  /*77c0*/  ISETP.GT.AND P3, PT, R0, 0x48, P0 ;  /* 0x000000480000780c */ /* 0x000fe20000764270 */
[----:B------:R-:W-:Y:S02]  /*77d0*/  BSSY B1, `(.L_x_237) ;  /* 0x0000005000017945 */ /* 0x000fe40003800000 */
[----:B------:R-:W-:-:S05]  /*77e0*/  FFMA R59, R59, R168, R10 ;  /* 0x000000a83b3b7223 */ /* 0x000fca000000000a */
[----:B------:R0:W-:Y:S05]  /*77f0*/  @P2 STG.E desc[UR36][R6.64+0x104], R59 ;  /* 0x0001043b06002986 */ /* 0x0001ea000c101924 */
[----:B------:R-:W-:Y:S05]  /*7800*/  @!P3 BRA `(.L_x_238) ;  /* 0x000000000004b947 */ /* 0x000fea0003800000 */
[----:B------:R0:W5:Y:S02]  /*7810*/  LDG.E.LTC128B R169, desc[UR36][R2.64+0x120] ;  /* 0x0001202402a97981 */ /* 0x000164000c1e1920 */
.L_x_238:
[----:B------:R-:W-:Y:S05]  /*7820*/  BSYNC B1 ;  /* 0x0000000000017941 */ /* 0x000fea0003800000 */
.L_x_237:
[----:B0----5:R-:W-:Y:S01]  /*7830*/  FMUL R11, R169, R22 ;  /* 0x00000016a90b7220 */ /* 0x021fe20000400000 */
[----:B------:R-:W-:Y:S01]  /*7840*/  ISETP.GT.AND P2, PT, R0, 0x49, P0 ;  /* 0x000000490000780c */ /* 0x000fe20000744270 */
[----:B------:R-:W-:Y:S02]  /*7850*/  BSSY B1, `(.L_x_239) ;  /* 0x0000005000017945 */ /* 0x000fe40003800000 */
[----:B------:R-:W-:-:S05]  /*7860*/  FFMA R11, R60, R168, R11 ;  /* 0x000000a83c0b7223 */ /* 0x000fca000000000b */
[----:B------:R0:W-:Y:S05]  /*7870*/  @P3 STG.E desc[UR36][R4.64+0x120], R11 ;  /* 0x0001200b04003986 */ /* 0x0001ea000c101924 */
[----:B------:R-:W-:Y:S05]  /*7880*/  @!P2 BRA `(.L_x_240) ;  /* 0x000000000004a947 */ /* 0x000fea0003800000 */
[----:B------:R0:W5:Y:S02]  /*7890*/  LDG.E.LTC128B R169, desc[UR36][R2.64+0x124] ;  /* 0x0001242402a97981 */ /* 0x000164000c1e1920 */
.L_x_240:
[----:B------:R-:W-:Y:S05]  /*78a0*/  BSYNC B1 ;  /* 0x0000000000017941 */ /* 0x000fea0003800000 */
.L_x_239:
[----:B-----5:R-:W-:Y:S01]  /*78b0*/  FMUL R10, R169, R22 ;  /* 0x00000016a90a7220 */ /* 0x020fe20000400000 */
[----:B------:R-:W-:Y:S01]  /*78c0*/  ISETP.GT.AND P3, PT, R0, 0x48, P1 ;  /* 0x000000480000780c */ /* 0x000fe20000f64270 */
[----:B------:R-:W-:Y:S02]  /*78d0*/  BSSY B1, `(.L_x_241) ;  /* 0x0000005000017945 */ /* 0x000fe40003800000 */
[----:B------:R-:W-:-:S05]  /*78e0*/  FFMA R61, R61, R168, R10 ;  /* 0x000000a83d3d7223 */ /* 0x000fca000000000a */
[----:B------:R0:W-:Y:S05]  /*78f0*/  @P2 STG.E desc[UR36][R4.64+0x124], R61 ;  /* 0x0001243d04002986 */ /* 0x0001ea000c101924 */
[----:B------:R-:W-:Y:S05]  /*7900*/  @!P3 BRA `(.L_x_242) ;  /* 0x000000000004b947 */ /* 0x000fea0003800000 */
[----:B------:R0:W5:Y:S02]  /*7910*/  LDG.E.LTC128B R169, desc[UR36][R8.64+0x120] ;  /* 0x0001202408a97981 */ /* 0x000164000c1e1920 */
.L_x_242:
[----:B------:R-:W-:Y:S05]  /*7920*/  BSYNC B1 ;  /* 0x0000000000017941 */ /* 0x000fea0003800000 */
.L_x_241:
[----:B0----5:R-:W-:Y:S01]  /*7930*/  FMUL R11, R169, R22 ;  /* 0x00000016a90b7220 */ /* 0x021fe20000400000 */
[----:B------:R-:W-:Y:S01]  /*7940*/  ISETP.GT.AND P2, PT, R0, 0x49, P1 ;  /* 0x000000490000780c */ /* 0x000fe20000f44270 */
[----:B------:R-:W-:Y:S02]  /*7950*/  BSSY B1, `(.L_x_243) ;  /* 0x0000005000017945 */ /* 0x000fe40003800000 */
[----:B------:R-:W-:-:S05]  /*7960*/  FFMA R11, R62, R168, R11 ;  /* 0x000000a83e0b7223 */ /* 0x000fca000000000b */
[----:B------:R0:W-:Y:S05]  /*7970*/  @P3 STG.E desc[UR36][R6.64+0x120], R11 ;  /* 0x0001200b06003986 */ /* 0x0001ea000c101924 */
[----:B------:R-:W-:Y:S05]  /*7980*/  @!P2 BRA `(.L_x_244) ;  /* 0x000000000004a947 */ /* 0x000fea0003800000 */
[----:B------:R0:W5:Y:S02]  /*7990*/  LDG.E.LTC128B R169, desc[UR36][R8.64+0x124] ;  /* 0x0001242408a97981 */ /* 0x000164000c1e1920 */
.L_x_244:
[----:B------:R-:W-:Y:S05]  /*79a0*/  BSYNC B1 ;  /* 0x0000000000017941 */ /* 0x000fea0003800000 */
.L_x_243:
[----:B-----5:R-:W-:Y:S01]  /*79b0*/  FMUL R10, R169, R22 ;  /* 0x00000016a90a7220 */ /* 0x020fe20000400000 */
[----:B------:R-:W-:Y:S01]  /*79c0*/  ISETP.GT.AND P3, PT, R0, 0x50, P0 ;  /* 0x000000500000780c */ /* 0x000fe20000764270 */
[----:B------:R-:W-:Y:S02]  /*79d0*/  BSSY B1, `(.L_x_245) ;  /* 0x0000005000017945 */ /* 0x000fe40003800000 */
[----:B------:R-:W-:-:S05]  /*79e0*/  FFMA R63, R63, R168, R10 ;  /* 0x000000a83f3f7223 */ /* 0x000fca000000000a */
[----:B------:R0:W-:Y:S05]  /*79f0*/  @P2 STG.E desc[UR36][R6.64+0x124], R63 ;  /* 0x0001243f06002986 */ /* 0x0001ea000c101924 */
[----:B------:R-:W-:Y:S05]  /*7a00*/  @!P3 BRA `(.L_x_246) ;  /* 0x000000000004b947 */ /* 0x000fea0003800000 */
[----:B------:R0:W5:Y:S02]  /*7a10*/  LDG.E.LTC128B R169, desc[UR36][R2.64+0x140] ;  /* 0x0001402402a97981 */ /* 0x000164000c1e1920 */
.L_x_246:
[----:B------:R-:W-:Y:S05]  /*7a20*/  BSYNC B1 ;  /* 0x0000000000017941 */ /* 0x000fea0003800000 */
.L_x_245:
[----:B0----5:R-:W-:Y:S01]  /*7a30*/  FMUL R11, R169, R22 ;  /* 0x00000016a90b7220 */ /* 0x021fe20000400000 */
[----:B------:R-:W-:Y:S01]  /*7a40*/  ISETP.GT.AND P2, PT, R0, 0x51, P0 ;  /* 0x000000510000780c */ /* 0x000fe20000744270 */
[----:B------:R-:W-:Y:S02]  /*7a50*/  BSSY B1, `(.L_x_247) ;  /* 0x0000005000017945 */ /* 0x000fe40003800000 */
[----:B------:R-:W-:-:S05]  /*7a60*/  FFMA R11, R64, R168, R11 ;  /* 0x000000a8400b7223 */ /* 0x000fca000000000b */
[----:B------:R0:W-:Y:S05]  /*7a70*/  @P3 STG.E desc[UR36][R4.64+0x140], R11 ;  /* 0x0001400b04003986 */ /* 0x0001ea000c101924 */
[----:B------:R-:W-:Y:S05]  /*7a80*/  @!P2 BRA `(.L_x_248) ;  /* 0x000000000004a947 */ /* 0x000fea0003800000 */
[----:B------:R0:W5:Y:S02]  /*7a90*/  LDG.E.LTC128B R169, desc[UR36][R2.64+0x144] ;  /* 0x0001442402a97981 */ /* 0x000164000c1e1920 */
.L_x_248:
[----:B------:R-:W-:Y:S05]  /*7aa0*/  BSYNC B1 ;  /* 0x0000000000017941 */ /* 0x000fea0003800000 */
.L_x_247:
[----:B-----5:R-:W-:Y:S01]  /*7ab0*/  FMUL R10, R169, R22 ;  /* 0x00000016a90a7220 */ /* 0x020fe20000400000 */
[----:B------:R-:W-:Y:S01]  /*7ac0*/  ISETP.GT.AND P3, PT, R0, 0x50, P1 ;  /* 0x000000500000780c */ /* 0x000fe20000f64270 */
[----:B------:R-:W-:Y:S02]  /*7ad0*/  BSSY B1, `(.L_x_249) ;  /* 0x0000005000017945 */ /* 0x000fe40003800000 */
[----:B------:R-:W-:-:S05]  /*7ae0*/  FFMA R65, R65, R168, R10 ;  /* 0x000000a841417223 */ /* 0x000fca000000000a */
[----:B------:R0:W-:Y:S05]  /*7af0*/  @P2 STG.E desc[UR36][R4.64+0x144], R65 ;  /* 0x0001444104002986 */ /* 0x0001ea000c101924 */
[----:B------:R-:W-:Y:S05]  /*7b00*/  @!P3 BRA `(.L_x_250) ;  /* 0x000000000004b947 */ /* 0x000fea0003800000 */
[----:B------:R0:W5:Y:S02]  /*7b10*/  LDG.E.LTC128B R169, desc[UR36][R8.64+0x140] ;  /* 0x0001402408a97981 */ /* 0x000164000c1e1920 */
.L_x_250:
[----:B------:R-:W-:Y:S05]  /*7b20*/  BSYNC B1 ;  /* 0x0000000000017941 */ /* 0x000fea0003800000 */
.L_x_249:
[----:B0----5:R-:W-:Y:S01]  /*7b30*/  FMUL R11, R169, R22 ;  /* 0x00000016a90b7220 */ /* 0x021fe20000400000 */
[----:B------:R-:W-:Y:S01]  /*7b40*/  ISETP.GT.AND P2, PT, R0, 0x51, P1 ;  /* 0x000000510000780c */ /* 0x000fe20000f44270 */
[----:B------:R-:W-:Y:S02]  /*7b50*/  BSSY B1, `(.L_x_251) ;  /* 0x0000005000017945 */ /* 0x000fe40003800000 */
[----:B------:R-:W-:-:S05]  /*7b60*/  FFMA R11, R66, R168, R11 ;  /* 0x000000a8420b7223 */ /* 0x000fca000000000b */
[----:B------:R0:W-:Y:S05]  /*7b70*/  @P3 STG.E desc[UR36][R6.64+0x140], R11 ;  /* 0x0001400b06003986 */ /* 0x0001ea000c101924 */
[----:B------:R-:W-:Y:S05]  /*7b80*/  @!P2 BRA `(.L_x_252) ;  /* 0x000000000004a947 */ /* 0x000fea0003800000 */
[----:B------:R0:W5:Y:S02]  /*7b90*/  LDG.E.LTC128B R169, desc[UR36][R8.64+0x144] ;  /* 0x0001442408a97981 */ /* 0x000164000c1e1920 */
.L_x_252:
[----:B------:R-:W-:Y:S05]  /*7ba0*/  BSYNC B1 ;  /* 0x0000000000017941 */ /* 0x000fea0003800000 */
.L_x_251:
[----:B-----5:R-:W-:Y:S01]  /*7bb0*/  FMUL R10, R169, R22 ;  /* 0x00000016a90a7220 */ /* 0x020fe20000400000 */
[----:B------:R-:W-:Y:S01]  /*7bc0*/  ISETP.GT.AND P3, PT, R0, 0x58, P0 ;  /* 0x000000580000780c */ /* 0x000fe20000764270 */
[----:B------:R-:W-:Y:S02]  /*7bd0*/  BSSY B1, `(.L_x_253) ;  /* 0x0000005000017945 */ /* 0x000fe40003800000 */
[----:B------:R-:W-:-:S05]  /*7be0*/  FFMA R67, R67, R168, R10 ;  /* 0x000000a843437223 */ /* 0x000fca000000000a */
[----:B------:R0:W-:Y:S05]  /*7bf0*/  @P2 STG.E desc[UR36][R6.64+0x144], R67 ;  /* 0x0001444306002986 */ /* 0x0001ea000c101924 */
[----:B------:R-:W-:Y:S05]  /*7c00*/  @!P3 BRA `(.L_x_254) ;  /* 0x000000000004b947 */ /* 0x000fea0003800000 */
[----:B------:R0:W5:Y:S02]  /*7c10*/  LDG.E.LTC128B R169, desc[UR36][R2.64+0x160] ;  /* 0x0001602402a97981 */ /* 0x000164000c1e1920 */
.L_x_254:
[----:B------:R-:W-:Y:S05]  /*7c20*/  BSYNC B1 ;  /* 0x0000000000017941 */ /* 0x000fea0003800000 */
.L_x_253:
[----:B0----5:R-:W-:Y:S01]  /*7c30*/  FMUL R11, R169, R22 ;  /* 0x00000016a90b7220 */ /* 0x021fe20000400000 */
[----:B------:R-:W-:Y:S01]  /*7c40*/  ISETP.GT.AND P2, PT, R0, 0x59, P0 ;  /* 0x000000590000780c */ /* 0x000fe20000744270 */
[----:B------:R-:W-:Y:S02]  /*7c50*/  BSSY B1, `(.L_x_255) ;  /* 0x0000005000017945 */ /* 0x000fe40003800000 */
[----:B------:R-:W-:-:S05]  /*7c60*/  FFMA R11, R68, R168, R11 ;  /* 0x000000a8440b7223 */ /* 0x000fca000000000b */
[----:B------:R0:W-:Y:S05]  /*7c70*/  @P3 STG.E desc[UR36][R4.64+0x160], R11 ;  /* 0x0001600b04003986 */ /* 0x0001ea000c101924 */
[----:B------:R-:W-:Y:S05]  /*7c80*/  @!P2 BRA `(.L_x_256) ;  /* 0x000000000004a947 */ /* 0x000fea0003800000 */
[----:B------:R0:W5:Y:S02]  /*7c90*/  LDG.E.LTC128B R169, desc[UR36][R2.64+0x164] ;  /* 0x0001642402a97981 */ /* 0x000164000c1e1920 */
.L_x_256:
[----:B------:R-:W-:Y:S05]  /*7ca0*/  BSYNC B1 ;  /* 0x0000000000017941 */ /* 0x000fea0003800000 */
.L_x_255:
[----:B-----5:R-:W-:Y:S01]  /*7cb0*/  FMUL R10, R169, R22 ;  /* 0x00000016a90a7220 */ /* 0x020fe20000400000 */
[----:B------:R-:W-:Y:S01]  /*7cc0*/  ISETP.GT.AND P3, PT, R0, 0x58, P1 ;  /* 0x000000580000780c */ /* 0x000fe20000f64270 */
[----:B------:R-:W-:Y:S02]  /*7cd0*/  BSSY B1, `(.L_x_257) ;  /* 0x0000005000017945 */ /* 0x000fe40003800000 */
[----:B------:R-:W-:-:S05]  /*7ce0*/  FFMA R69, R69, R168, R10 ;  /* 0x000000a845457223 */ /* 0x000fca000000000a */
[----:B------:R0:W-:Y:S05]  /*7cf0*/  @P2 STG.E desc[UR36][R4.64+0x164], R69 ;  /* 0x0001644504002986 */ /* 0x0001ea000c101924 */
[----:B------:R-:W-:Y:S05]  /*7d00*/  @!P3 BRA `(.L_x_258) ;  /* 0x000000000004b947 */ /* 0x000fea0003800000 */
[----:B------:R0:W5:Y:S02]  /*7d10*/  LDG.E.LTC128B R169, desc[UR36][R8.64+0x160] ;  /* 0x0001602408a97981 */ /* 0x000164000c1e1920 */
.L_x_258:
[----:B------:R-:W-:Y:S05]  /*7d20*/  BSYNC B1 ;  /* 0x0000000000017941 */ /* 0x000fea0003800000 */
.L_x_257:
[----:B0----5:R-:W-:Y:S01]  /*7d30*/  FMUL R11, R169, R22 ;  /* 0x00000016a90b7220 */ /* 0x021fe20000400000 */
[----:B------:R-:W-:Y:S01]  /*7d40*/  ISETP.GT.AND P2, PT, R0, 0x59, P1 ;  /* 0x000000590000780c */ /* 0x000fe20000f44270 */
[----:B------:R-:W-:Y:S02]  /*7d50*/  BSSY B1, `(.L_x_259) ;  /* 0x0000005000017945 */ /* 0x000fe40003800000 */
[----:B------:R-:W-:-:S05]  /*7d60*/  FFMA R11, R70, R168, R11 ;  /* 0x000000a8460b7223 */ /* 0x000fca000000000b */
[----:B------:R0:W-:Y:S05]  /*7d70*/  @P3 STG.E desc[UR36][R6.64+0x160], R11 ;  /* 0x0001600b06003986 */ /* 0x0001ea000c101924 */
[----:B------:R-:W-:Y:S05]  /*7d80*/  @!P2 BRA `(.L_x_260) ;  /* 0x000000000004a947 */ /* 0x000fea0003800000 */
[----:B------:R0:W5:Y:S02]  /*7d90*/  LDG.E.LTC128B R169, desc[UR36][R8.64+0x164] ;  /* 0x0001642408a97981 */ /* 0x000164000c1e1920 */
.L_x_260:
[----:B------:R-:W-:Y:S05]  /*7da0*/  BSYNC B1 ;  /* 0x0000000000017941 */ /* 0x000fea0003800000 */
.L_x_259:
[----:B-----5:R-:W-:Y:S01]  /*7db0*/  FMUL R10, R169, R22 ;  /* 0x00000016a90a7220 */ /* 0x020fe20000400000 */
[----:B------:R-:W-:Y:S01]  /*7dc0*/  ISETP.GT.AND P3, PT, R0, 0x60, P0 ;  /* 0x000000600000780c */ /* 0x000fe20000764270 */
[----:B------:R-:W-:Y:S02]  /*7dd0*/  BSSY B1, `(.L_x_261) ;  /* 0x0000005000017945 */ /* 0x000fe40003800000 */
[----:B------:R-:W-:-:S05]  /*7de0*/  FFMA R71, R71, R168, R10 ;  /* 0x000000a847477223 */ /* 0x000fca000000000a */
[----:B------:R0:W-:Y:S05]  /*7df0*/  @P2 STG.E desc[UR36][R6.64+0x164], R71 ;  /* 0x0001644706002986 */ /* 0x0001ea000c101924 */
[----:B------:R-:W-:Y:S05]  /*7e00*/  @!P3 BRA `(.L_x_262) ;  /* 0x000000000004b947 */ /* 0x000fea0003800000 */
[----:B------:R0:W5:Y:S02]  /*7e10*/  LDG.E.LTC128B R169, desc[UR36][R2.64+0x180] ;  /* 0x0001802402a97981 */ /* 0x000164000c1e1920 */
.L_x_262:
[----:B------:R-:W-:Y:S05]  /*7e20*/  BSYNC B1 ;  /* 0x0000000000017941 */ /* 0x000fea0003800000 */
.L_x_261:
[----:B0----5:R-:W-:Y:S01]  /*7e30*/  FMUL R11, R169, R22 ;  /* 0x00000016a90b7220 */ /* 0x021fe20000400000 */
[----:B------:R-:W-:Y:S01]  /*7e40*/  ISETP.GT.AND P2, PT, R0, 0x61, P0 ;  /* 0x000000610000780c */ /* 0x000fe20000744270 */
[----:B------:R-:W-:Y:S02]  /*7e50*/  BSSY B1, `(.L_x_263) ;  /* 0x0000005000017945 */ /* 0x000fe40003800000 */
[----:B------:R-:W-:-:S05]  /*7e60*/  FFMA R11, R72, R168, R11 ;  /* 0x000000a8480b7223 */ /* 0x000fca000000000b */
[----:B------:R0:W-:Y:S05]  /*7e70*/  @P3 STG.E desc[UR36][R4.64+0x180], R11 ;  /* 0x0001800b04003986 */ /* 0x0001ea000c101924 */
[----:B------:R-:W-:Y:S05]  /*7e80*/  @!P2 BRA `(.L_x_264) ;  /* 0x000000000004a947 */ /* 0x000fea0003800000 */
[----:B------:R0:W5:Y:S02]  /*7e90*/  LDG.E.LTC128B R169, desc[UR36][R2.64+0x184] ;  /* 0x0001842402a97981 */ /* 0x000164000c1e1920 */
.L_x_264:
[----:B------:R-:W-:Y:S05]  /*7ea0*/  BSYNC B1 ;  /* 0x0000000000017941 */ /* 0x000fea0003800000 */
.L_x_263:
[----:B-----5:R-:W-:Y:S01]  /*7eb0*/  FMUL R10, R169, R22 ;  /* 0x00000016a90a7220 */ /* 0x020fe20000400000 */
[----:B------:R-:W-:Y:S01]  /*7ec0*/  ISETP.GT.AND P3, PT, R0, 0x60, P1 ;  /* 0x000000600000780c */ /* 0x000fe20000f64270 */
[----:B------:R-:W-:Y:S02]  /*7ed0*/  BSSY B1, `(.L_x_265) ;  /* 0x0000005000017945 */ /* 0x000fe40003800000 */
[----:B------:R-:W-:-:S05]  /*7ee0*/  FFMA R73, R73, R168, R10 ;  /* 0x000000a849497223 */ /* 0x000fca000000000a */
[----:B------:R0:W-:Y:S05]  /*7ef0*/  @P2 STG.E desc[UR36][R4.64+0x184], R73 ;  /* 0x0001844904002986 */ /* 0x0001ea000c101924 */
[----:B------:R-:W-:Y:S05]  /*7f00*/  @!P3 BRA `(.L_x_266) ;  /* 0x000000000004b947 */ /* 0x000fea0003800000 */
[----:B------:R0:W5:Y:S02]  /*7f10*/  LDG.E.LTC128B R169, desc[UR36][R8.64+0x180] ;  /* 0x0001802408a97981 */ /* 0x000164000c1e1920 */
.L_x_266:
[----:B------:R-:W-:Y:S05]  /*7f20*/  BSYNC B1 ;  /* 0x0000000000017941 */ /* 0x000fea0003800000 */
.L_x_265:
[----:B0----5:R-:W-:Y:S01]  /*7f30*/  FMUL R11, R169, R22 ;  /* 0x00000016a90b7220 */ /* 0x021fe20000400000 */
[----:B------:R-:W-:Y:S01]  /*7f40*/  ISETP.GT.AND P2, PT, R0, 0x61, P1 ;  /* 0x000000610000780c */ /* 0x000fe20000f44270 */
[----:B------:R-:W-:Y:S02]  /*7f50*/  BSSY B1, `(.L_x_267) ;  /* 0x0000005000017945 */ /* 0x000fe40003800000 */
[----:B------:R-:W-:-:S05]  /*7f60*/  FFMA R11, R74, R168, R11 ;  /* 0x000000a84a0b7223 */ /* 0x000fca000000000b */
[----:B------:R0:W-:Y:S05]  /*7f70*/  @P3 STG.E desc[UR36][R6.64+0x180], R11 ;  /* 0x0001800b06003986 */ /* 0x0001ea000c101924 */
[----:B------:R-:W-:Y:S05]  /*7f80*/  @!P2 BRA `(.L_x_268) ;  /* 0x000000000004a947 */ /* 0x000fea0003800000 */
[----:B------:R0:W5:Y:S02]  /*7f90*/  LDG.E.LTC128B R169, desc[UR36][R8.64+0x184] ;  /* 0x0001842408a97981 */ /* 0x000164000c1e1920 */
.L_x_268:
[----:B------:R-:W-:Y:S05]  /*7fa0*/  BSYNC B1 ;  /* 0x0000000000017941 */ /* 0x000fea0003800000 */
.L_x_267:
[----:B-----5:R-:W-:Y:S01]  /*7fb0*/  FMUL R10, R169, R22 ;  /* 0x00000016a90a7220 */ /* 0x020fe20000400000 */
[----:B------:R-:W-:Y:S01]  /*7fc0*/  ISETP.GT.AND P3, PT, R0, 0x68, P0 ;  /* 0x000000680000780c */ /* 0x000fe20000764270 */
[----:B------:R-:W-:Y:S02]  /*7fd0*/  BSSY B1, `(.L_x_269) ;  /* 0x0000005000017945 */ /* 0x000fe40003800000 */
[----:B------:R-:W-:-:S05]  /*7fe0*/  FFMA R75, R75, R168, R10 ;  /* 0x000000a84b4b7223 */ /* 0x000fca000000000a */
[----:B------:R0:W-:Y:S05]  /*7ff0*/  @P2 STG.E desc[UR36][R6.64+0x184], R75 ;  /* 0x0001844b06002986 */ /* 0x0001ea000c101924 */
[----:B------:R-:W-:Y:S05]  /*8000*/  @!P3 BRA `(.L_x_270) ;  /* 0x000000000004b947 */ /* 0x000fea0003800000 */
[----:B------:R0:W5:Y:S02]  /*8010*/  LDG.E.LTC128B R169, desc[UR36][R2.64+0x1a0] ;  /* 0x0001a02402a97981 */ /* 0x000164000c1e1920 */
.L_x_270:
[----:B------:R-:W-:Y:S05]  /*8020*/  BSYNC B1 ;  /* 0x0000000000017941 */ /* 0x000fea0003800000 */
.L_x_269:
[----:B0----5:R-:W-:Y:S01]  /*8030*/  FMUL R11, R169, R22 ;  /* 0x00000016a90b7220 */ /* 0x021fe20000400000 */
[----:B------:R-:W-:Y:S01]  /*8040*/  ISETP.GT.AND P2, PT, R0, 0x69, P0 ;  /* 0x000000690000780c */ /* 0x000fe20000744270 */
[----:B------:R-:W-:Y:S02]  /*8050*/  BSSY B1, `(.L_x_271) ;  /* 0x0000005000017945 */ /* 0x000fe40003800000 */
[----:B------:R-:W-:-:S05]  /*8060*/  FFMA R11, R76, R168, R11 ;  /* 0x000000a84c0b7223 */ /* 0x000fca000000000b */
[----:B------:R0:W-:Y:S05]  /*8070*/  @P3 STG.E desc[UR36][R4.64+0x1a0], R11 ;  /* 0x0001a00b04003986 */ /* 0x0001ea000c101924 */
[----:B------:R-:W-:Y:S05]  /*8080*/  @!P2 BRA `(.L_x_272) ;  /* 0x000000000004a947 */ /* 0x000fea0003800000 */
[----:B------:R0:W5:Y:S02]  /*8090*/  LDG.E.LTC128B R169, desc[UR36][R2.64+0x1a4] ;  /* 0x0001a42402a97981 */ /* 0x000164000c1e1920 */
.L_x_272:
[----:B------:R-:W-:Y:S05]  /*80a0*/  BSYNC B1 ;  /* 0x0000000000017941 */ /* 0x000fea0003800000 */
.L_x_271:
[----:B-----5:R-:W-:Y:S01]  /*80b0*/  FMUL R10, R169, R22 ;  /* 0x00000016a90a7220 */ /* 0x020fe20000400000 */
[----:B------:R-:W-:Y:S01]  /*80c0*/  ISETP.GT.AND P3, PT, R0, 0x68, P1 ;  /* 0x000000680000780c */ /* 0x000fe20000f64270 */
[----:B------:R-:W-:Y:S02]  /*80d0*/  BSSY B1, `(.L_x_273) ;  /* 0x0000005000017945 */ /* 0x000fe40003800000 */
[----:B------:R-:W-:-:S05]  /*80e0*/  FFMA R77, R77, R168, R10 ;  /* 0x000000a84d4d7223 */ /* 0x000fca000000000a */
[----:B------:R0:W-:Y:S05]  /*80f0*/  @P2 STG.E desc[UR36][R4.64+0x1a4], R77 ;  /* 0x0001a44d04002986 */ /* 0x0001ea000c101924 */
[----:B------:R-:W-:Y:S05]  /*8100*/  @!P3 BRA `(.L_x_274) ;  /* 0x000000000004b947 */ /* 0x000fea0003800000 */
[----:B------:R0:W5:Y:S02]  /*8110*/  LDG.E.LTC128B R169, desc[UR36][R8.64+0x1a0] ;  /* 0x0001a02408a97981 */ /* 0x000164000c1e1920 */
.L_x_274:
[----:B------:R-:W-:Y:S05]  /*8120*/  BSYNC B1 ;  /* 0x0000000000017941 */ /* 0x000fea0003800000 */
.L_x_273:
[----:B0----5:R-:W-:Y:S01]  /*8130*/  FMUL R11, R169, R22 ;  /* 0x00000016a90b7220 */ /* 0x021fe20000400000 */
[----:B------:R-:W-:Y:S01]  /*8140*/  ISETP.GT.AND P2, PT, R0, 0x69, P1 ;  /* 0x000000690000780c */ /* 0x000fe20000f44270 */
[----:B------:R-:W-:Y:S02]  /*8150*/  BSSY B1, `(.L_x_275) ;  /* 0x0000005000017945 */ /* 0x000fe40003800000 */
[----:B------:R-:W-:-:S05]  /*8160*/  FFMA R11, R78, R168, R11 ;  /* 0x000000a84e0b7223 */ /* 0x000fca000000000b */
[----:B------:R0:W-:Y:S05]  /*8170*/  @P3 STG.E desc[UR36][R6.64+0x1a0], R11 ;  /* 0x0001a00b06003986 */ /* 0x0001ea000c101924 */
[----:B------:R-:W-:Y:S05]  /*8180*/  @!P2 BRA `(.L_x_276) ;  /* 0x000000000004a947 */ /* 0x000fea0003800000 */
[----:B------:R0:W5:Y:S02]  /*8190*/  LDG.E.LTC128B R169, desc[UR36][R8.64+0x1a4] ;  /* 0x0001a42408a97981 */ /* 0x000164000c1e1920 */
.L_x_276:
[----:B------:R-:W-:Y:S05]  /*81a0*/  BSYNC B1 ;  /* 0x0000000000017941 */ /* 0x000fea0003800000 */
.L_x_275:
[----:B-----5:R-:W-:Y:S01]  /*81b0*/  FMUL R10, R169, R22 ;  /* 0x00000016a90a7220 */ /* 0x020fe20000400000 */
[----:B------:R-:W-:Y:S01]  /*81c0*/  ISETP.GT.AND P3, PT, R0, 0x70, P0 ;  /* 0x000000700000780c */ /* 0x000fe20000764270 */
[----:B------:R-:W-:Y:S02]  /*81d0*/  BSSY B1, `(.L_x_277) ;  /* 0x0000005000017945 */ /* 0x000fe40003800000 */
[----:B------:R-:W-:-:S05]  /*81e0*/  FFMA R79, R79, R168, R10 ;  /* 0x000000a84f4f7223 */ /* 0x000fca000000000a */
[----:B------:R0:W-:Y:S05]  /*81f0*/  @P2 STG.E desc[UR36][R6.64+0x1a4], R79 ;  /* 0x0001a44f06002986 */ /* 0x0001ea000c101924 */
[----:B------:R-:W-:Y:S05]  /*8200*/  @!P3 BRA `(.L_x_278) ;  /* 0x000000000004b947 */ /* 0x000fea0003800000 */
[----:B------:R0:W5:Y:S02]  /*8210*/  LDG.E.LTC128B R169, desc[UR36][R2.64+0x1c0] ;  /* 0x0001c02402a97981 */ /* 0x000164000c1e1920 */
.L_x_278:
[----:B------:R-:W-:Y:S05]  /*8220*/  BSYNC B1 ;  /* 0x0000000000017941 */ /* 0x000fea0003800000 */
.L_x_277:
[----:B0----5:R-:W-:Y:S01]  /*8230*/  FMUL R11, R169, R22 ;  /* 0x00000016a90b7220 */ /* 0x021fe20000400000 */
[----:B------:R-:W-:Y:S01]  /*8240*/  ISETP.GT.AND P2, PT, R0, 0x71, P0 ;  /* 0x000000710000780c */ /* 0x000fe20000744270 */
[----:B------:R-:W-:Y:S02]  /*8250*/  BSSY B1, `(.L_x_279) ;  /* 0x0000005000017945 */ /* 0x000fe40003800000 */
[----:B------:R-:W-:-:S05]  /*8260*/  FFMA R11, R80, R168, R11 ;  /* 0x000000a8500b7223 */ /* 0x000fca000000000b */
[----:B------:R0:W-:Y:S05]  /*8270*/  @P3 STG.E desc[UR36][R4.64+0x1c0], R11 ;  /* 0x0001c00b04003986 */ /* 0x0001ea000c101924 */
[----:B------:R-:W-:Y:S05]  /*8280*/  @!P2 BRA `(.L_x_280) ;  /* 0x000000000004a947 */ /* 0x000fea0003800000 */
[----:B------:R0:W5:Y:S02]  /*8290*/  LDG.E.LTC128B R169, desc[UR36][R2.64+0x1c4] ;  /* 0x0001c42402a97981 */ /* 0x000164000c1e1920 */
.L_x_280:
[----:B------:R-:W-:Y:S05]  /*82a0*/  BSYNC B1 ;  /* 0x0000000000017941 */ /* 0x000fea0003800000 */
.L_x_279:
[----:B-----5:R-:W-:Y:S01]  /*82b0*/  FMUL R10, R169, R22 ;  /* 0x00000016a90a7220 */ /* 0x020fe20000400000 */
[----:B------:R-:W-:Y:S01]  /*82c0*/  ISETP.GT.AND P3, PT, R0, 0x70, P1 ;  /* 0x000000700000780c */ /* 0x000fe20000f64270 */
[----:B------:R-:W-:Y:S02]  /*82d0*/  BSSY B1, `(.L_x_281) ;  /* 0x0000005000017945 */ /* 0x000fe40003800000 */
[----:B------:R-:W-:-:S05]  /*82e0*/  FFMA R81, R81, R168, R10 ;  /* 0x000000a851517223 */ /* 0x000fca000000000a */
[----:B------:R0:W-:Y:S05]  /*82f0*/  @P2 STG.E desc[UR36][R4.64+0x1c4], R81 ;  /* 0x0001c45104002986 */ /* 0x0001ea000c101924 */
[----:B------:R-:W-:Y:S05]  /*8300*/  @!P3 BRA `(.L_x_282) ;  /* 0x000000000004b947 */ /* 0x000fea0003800000 */
[----:B------:R0:W5:Y:S02]  /*8310*/  LDG.E.LTC128B R169, desc[UR36][R8.64+0x1c0] ;  /* 0x0001c02408a97981 */ /* 0x000164000c1e1920 */
.L_x_282:
[----:B------:R-:W-:Y:S05]  /*8320*/  BSYNC B1 ;  /* 0x0000000000017941 */ /* 0x000fea0003800000 */
.L_x_281:
[----:B0----5:R-:W-:Y:S01]  /*8330*/  FMUL R11, R169, R22 ;  /* 0x00000016a90b7220 */ /* 0x021fe20000400000 */
[----:B------:R-:W-:Y:S01]  /*8340*/  ISETP.GT.AND P2, PT, R0, 0x71, P1 ;  /* 0x000000710000780c */ /* 0x000fe20000f44270 */
[----:B------:R-:W-:Y:S02]  /*8350*/  BSSY B1, `(.L_x_283) ;  /* 0x0000005000017945 */ /* 0x000fe40003800000 */
[----:B------:R-:W-:-:S05]  /*8360*/  FFMA R11, R82, R168, R11 ;  /* 0x000000a8520b7223 */ /* 0x000fca000000000b */
[----:B------:R0:W-:Y:S05]  /*8370*/  @P3 STG.E desc[UR36][R6.64+0x1c0], R11 ;  /* 0x0001c00b06003986 */ /* 0x0001ea000c101924 */
[----:B------:R-:W-:Y:S05]  /*8380*/  @!P2 BRA `(.L_x_284) ;  /* 0x000000000004a947 */ /* 0x000fea0003800000 */
[----:B------:R0:W5:Y:S02]  /*8390*/  LDG.E.LTC128B R169, desc[UR36][R8.64+0x1c4] ;  /* 0x0001c42408a97981 */ /* 0x000164000c1e1920 */
.L_x_284:
[----:B------:R-:W-:Y:S05]  /*83a0*/  BSYNC B1 ;  /* 0x0000000000017941 */ /* 0x000fea0003800000 */
.L_x_283:
[----:B-----5:R-:W-:Y:S01]  /*83b0*/  FMUL R10, R169, R22 ;  /* 0x00000016a90a7220 */ /* 0x020fe20000400000 */
[----:B------:R-:W-:Y:S01]  /*83c0*/  ISETP.GT.AND P3, PT, R0, 0x78, P0 ;  /* 0x000000780000780c */ /* 0x000fe20000764270 */
[----:B------:R-:W-:Y:S02]  /*83d0*/  BSSY B1, `(.L_x_285) ;  /* 0x0000005000017945 */ /* 0x000fe40003800000 */
[----:B------:R-:W-:-:S05]  /*83e0*/  FFMA R83, R83, R168, R10 ;  /* 0x000000a853537223 */ /* 0x000fca000000000a */
[----:B------:R0:W-:Y:S05]  /*83f0*/  @P2 STG.E desc[UR36][R6.64+0x1c4], R83 ;  /* 0x0001c45306002986 */ /* 0x0001ea000c101924 */
[----:B------:R-:W-:Y:S05]  /*8400*/  @!P3 BRA `(.L_x_286) ;  /* 0x000000000004b947 */ /* 0x000fea0003800000 */
[----:B------:R0:W5:Y:S02]  /*8410*/  LDG.E.LTC128B R169, desc[UR36][R2.64+0x1e0] ;  /* 0x0001e02402a97981 */ /* 0x000164000c1e1920 */
.L_x_286:
[----:B------:R-:W-:Y:S05]  /*8420*/  BSYNC B1 ;  /* 0x0000000000017941 */ /* 0x000fea0003800000 */
.L_x_285:
[----:B0----5:R-:W-:Y:S01]  /*8430*/  FMUL R11, R169, R22 ;  /* 0x00000016a90b7220 */ /* 0x021fe20000400000 */
[----:B------:R-:W-:Y:S01]  /*8440*/  ISETP.GT.AND P0, PT, R0, 0x79, P0 ;  /* 0x000000790000780c */ /* 0x000fe20000704270 */
[----:B------:R-:W-:Y:S02]  /*8450*/  BSSY B1, `(.L_x_287) ;  /* 0x0000005000017945 */ /* 0x000fe40003800000 */
[----:B------:R-:W-:-:S05]  /*8460*/  FFMA R11, R84, R168, R11 ;  /* 0x000000a8540b7223 */ /* 0x000fca000000000b */
[----:B------:R0:W-:Y:S05]  /*8470*/  @P3 STG.E desc[UR36][R4.64+0x1e0], R11 ;  /* 0x0001e00b04003986 */ /* 0x0001ea000c101924 */
[----:B------:R-:W-:Y:S05]  /*8480*/  @!P0 BRA `(.L_x_288) ;  /* 0x0000000000048947 */ /* 0x000fea0003800000 */
[----:B------:R0:W5:Y:S02]  /*8490*/  LDG.E.LTC128B R169, desc[UR36][R2.64+0x1e4] ;  /* 0x0001e42402a97981 */ /* 0x000164000c1e1920 */
.L_x_288:
[----:B------:R-:W-:Y:S05]  /*84a0*/  BSYNC B1 ;  /* 0x0000000000017941 */ /* 0x000fea0003800000 */
.L_x_287:
[----:B0-23-5:R-:W-:Y:S01]  /*84b0*/  FMUL R2, R169, R22 ;  /* 0x00000016a9027220 */ /* 0x02dfe20000400000 */
[----:B------:R-:W-:Y:S01]  /*84c0*/  ISETP.GT.AND P2, PT, R0, 0x78, P1 ;  /* 0x000000780000780c */ /* 0x000fe20000f44270 */
[----:B------:R-:W-:Y:S02]  /*84d0*/  BSSY B1, `(.L_x_289) ;  /* 0x0000005000017945 */ /* 0x000fe40003800000 */
[----:B------:R-:W-:-:S05]  /*84e0*/  FFMA R85, R85, R168, R2 ;  /* 0x000000a855557223 */ /* 0x000fca0000000002 */
[----:B------:R0:W-:Y:S05]  /*84f0*/  @P0 STG.E desc[UR36][R4.64+0x1e4], R85 ;  /* 0x0001e45504000986 */ /* 0x0001ea000c101924 */
[----:B------:R-:W-:Y:S05]  /*8500*/  @!P2 BRA `(.L_x_290) ;  /* 0x000000000004a947 */ /* 0x000fea0003800000 */
[----:B------:R2:W5:Y:S02]  /*8510*/  LDG.E.LTC128B R169, desc[UR36][R8.64+0x1e0] ;  /* 0x0001e02408a97981 */ /* 0x000564000c1e1920 */
.L_x_290:
[----:B------:R-:W-:Y:S05]  /*8520*/  BSYNC B1 ;  /* 0x0000000000017941 */ /* 0x000fea0003800000 */
.L_x_289:
[----:B-----5:R-:W-:Y:S01]  /*8530*/  FMUL R3, R169, R22 ;  /* 0x00000016a9037220 */ /* 0x020fe20000400000 */
[----:B------:R-:W-:Y:S01]  /*8540*/  @P2 MOV R2, R6 ;  /* 0x0000000600022202 */ /* 0x000fe20000000f00 */
[----:B------:R-:W-:Y:S01]  /*8550*/  BSSY B1, `(.L_x_291) ;  /* 0x0000007000017945 */ /* 0x000fe20003800000 */
[----:B------:R-:W-:Y:S01]  /*8560*/  ISETP.GT.AND P1, PT, R0, 0x79, P1 ;  /* 0x000000790000780c */ /* 0x000fe20000f24270 */
[----:B0-----:R-:W-:Y:S01]  /*8570*/  FFMA R5, R86, R168, R3 ;  /* 0x000000a856057223 */ /* 0x001fe20000000003 */
[----:B------:R-:W-:-:S05]  /*8580*/  @P2 IMAD.MOV.U32 R3, RZ, RZ, R7 ;  /* 0x000000ffff032224 */ /* 0x000fca00078e0007 */
[----:B------:R0:W-:Y:S06]  /*8590*/  @P2 STG.E desc[UR36][R2.64+0x1e0], R5 ;  /* 0x0001e00502002986 */ /* 0x0001ec000c101924 */
[----:B------:R-:W-:Y:S05]  /*85a0*/  @!P1 BRA `(.L_x_292) ;  /* 0x0000000000049947 */ /* 0x000fea0003800000 */
[----:B------:R3:W5:Y:S02]  /*85b0*/  LDG.E.LTC128B R169, desc[UR36][R8.64+0x1e4] ;  /* 0x0001e42408a97981 */ /* 0x000764000c1e1920 */
.L_x_292:
[----:B------:R-:W-:Y:S05]  /*85c0*/  BSYNC B1 ;  /* 0x0000000000017941 */ /* 0x000fea0003800000 */
.L_x_291:
[----:B-----5:R-:W-:-:S04]  /*85d0*/  FMUL R0, R169, R22 ;  /* 0x00000016a9007220 */ /* 0x020fc80000400000 */
[----:B------:R-:W-:Y:S01]  /*85e0*/  FFMA R87, R87, R168, R0 ;  /* 0x000000a857577223 */ /* 0x000fe20000000000 */
[----:B------:R-:W-:Y:S06]  /*85f0*/  @!P1 BRA `(.L_x_293) ;  /* 0x0000001c002c9947 */ /* 0x000fec0003800000 */
[----:B------:R0:W-:Y:S01]  /*8600*/  STG.E desc[UR36][R6.64+0x1e4], R87 ;  /* 0x0001e45706007986 */ /* 0x0001e2000c101924 */
[----:B------:R-:W-:Y:S05]  /*8610*/  BRA `(.L_x_293) ;  /* 0x0000001c00247947 */ /* 0x000fea0003800000 */
.L_x_42:
[----:B------:R-:W-:Y:S01]  /*8620*/  ULDC.64 UR4, c[0x0][0x5c0] ;  /* 0x0001700000047ab9 */ /* 0x000fe20000000a00 */
[----:B------:R-:W-:Y:S01]  /*8630*/  ISETP.GT.AND P4, PT, R0, 0x1, P0 ;  /* 0x000000010000780c */ /* 0x000fe20000784270 */
[-C--:B------:R-:W-:Y:S01]  /*8640*/  FMUL R11, R88, R168.reuse ;  /* 0x000000a8580b7220 */ /* 0x080fe20000400000 */
[----:B------:R-:W-:Y:S01]  /*8650*/  LEA R6, P1, R160, UR4, 0x2 ;  /* 0x00000004a0067c11 */ /* 0x000fe2000f8210ff */
[----:B------:R-:W-:Y:S01]  /*8660*/  IMAD.SHL.U32 R5, R2, 0x20, RZ ;  /* 0x0000002002057824 */ /* 0x000fe200078e00ff */
[----:B------:R-:W-:Y:S01]  /*8670*/  ISETP.GT.AND P2, PT, R16, 0x8, PT ;  /* 0x000000081000780c */ /* 0x000fe20003f44270 */
[-C--:B------:R-:W-:Y:S01]  /*8680*/  FMUL R89, R89, R168.reuse ;  /* 0x000000a859597220 */ /* 0x080fe20000400000 */
[----:B------:R-:W-:Y:S01]  /*8690*/  LEA.HI.X R7, R160, UR5, R165, 0x2, P1 ;  /* 0x00000005a0077c11 */ /* 0x000fe200088f14a5 */
[-C--:B------:R-:W-:Y:S01]  /*86a0*/  FMUL R91, R91, R168.reuse ;  /* 0x000000a85b5b7220 */ /* 0x080fe20000400000 */
[----:B------:R-:W-:Y:S01]  /*86b0*/  ISETP.GT.AND P1, PT, R0, RZ, P2 ;  /* 0x000000ff0000720c */ /* 0x000fe20001724270 */
[-C--:B------:R-:W-:Y:S01]  /*86c0*/  FMUL R13, R92, R168.reuse ;  /* 0x000000a85c0d7220 */ /* 0x080fe20000400000 */
[----:B------:R-:W-:Y:S01]  /*86d0*/  SHF.L.U64.HI R4, R2, 0x5, R3 ;  /* 0x0000000502047819 */ /* 0x000fe20000010203 */
[----:B------:R0:W-:Y:S01]  /*86e0*/  @P3 STG.E desc[UR36][R6.64], R11 ;  /* 0x0000000b06003986 */ /* 0x0001e2000c101924 */
[C---:B------:R-:W-:Y:S01]  /*86f0*/  ISETP.GT.AND P3, PT, R0.reuse, 0x1, P2 ;  /* 0x000000010000780c */ /* 0x040fe20001764270 */
[----:B------:R-:W-:Y:S01]  /*8700*/  FMUL R93, R93, R168 ;  /* 0x000000a85d5d7220 */ /* 0x000fe20000400000 */
[----:B------:R-:W-:Y:S01]  /*8710*/  IADD3 R8, P5, R5, R6, RZ ;  /* 0x0000000605087210 */ /* 0x000fe20007fbe0ff */
[----:B------:R-:W-:Y:S01]  /*8720*/  @P4 STG.E desc[UR36][R6.64+0x4], R89 ;  /* 0x0000045906004986 */ /* 0x000fe2000c101924 */
[----:B------:R-:W-:Y:S01]  /*8730*/  ISETP.GT.AND P4, PT, R0, 0x8, P0 ;  /* 0x000000080000780c */ /* 0x000fe20000784270 */
[-C--:B------:R-:W-:Y:S01]  /*8740*/  FMUL R15, R94, R168.reuse ;  /* 0x000000a85e0f7220 */ /* 0x080fe20000400000 */
[-C--:B------:R-:W-:Y:S01]  /*8750*/  FMUL R95, R95, R168.reuse ;  /* 0x000000a85f5f7220 */ /* 0x080fe20000400000 */
[----:B------:R-:W-:Y:S01]  /*8760*/  IMAD.X R9, R4, 0x1, R7, P5 ;  /* 0x0000000104097824 */ /* 0x000fe200028e0607 */
[----:B------:R-:W-:Y:S01]  /*8770*/  ISETP.GT.AND P5, PT, R0, 0x9, P0 ;  /* 0x000000090000780c */ /* 0x000fe200007a4270 */
[-C--:B------:R-:W-:Y:S01]  /*8780*/  FMUL R97, R97, R168.reuse ;  /* 0x000000a861617220 */ /* 0x080fe20000400000 */
[-C--:B------:R-:W-:Y:S01]  /*8790*/  FMUL R99, R99, R168.reuse ;  /* 0x000000a863637220 */ /* 0x080fe20000400000 */
[-C--:B0-----:R-:W-:Y:S01]  /*87a0*/  FMUL R11, R90, R168.reuse ;  /* 0x000000a85a0b7220 */ /* 0x081fe20000400000 */
[-C--:B------:R-:W-:Y:S01]  /*87b0*/  FMUL R101, R101, R168.reuse ;  /* 0x000000a865657220 */ /* 0x080fe20000400000 */
[-C--:B------:R-:W-:Y:S01]  /*87c0*/  FMUL R103, R103, R168.reuse ;  /* 0x000000a867677220 */ /* 0x080fe20000400000 */
[-C--:B------:R-:W-:Y:S01]  /*87d0*/  FMUL R105, R105, R168.reuse ;  /* 0x000000a869697220 */ /* 0x080fe20000400000 */
[-C--:B------:R-:W-:Y:S01]  /*87e0*/  FMUL R107, R107, R168.reuse ;  /* 0x000000a86b6b7220 */ /* 0x080fe20000400000 */
[----:B------:R0:W-:Y:S01]  /*87f0*/  @P1 STG.E desc[UR36][R8.64], R11 ;  /* 0x0000000b08001986 */ /* 0x0001e2000c101924 */
[C---:B------:R-:W-:Y:S01]  /*8800*/  ISETP.GT.AND P1, PT, R0.reuse, 0x8, P2 ;  /* 0x000000080000780c */ /* 0x040fe20001724270 */
[-C--:B------:R-:W-:Y:S01]  /*8810*/  FMUL R109, R109, R168.reuse ;  /* 0x000000a86d6d7220 */ /* 0x080fe20000400000 */
[-C--:B------:R-:W-:Y:S01]  /*8820*/  FMUL R111, R111, R168.reuse ;  /* 0x000000a86f6f7220 */ /* 0x080fe20000400000 */
[----:B------:R-:W-:Y:S01]  /*8830*/  @P3 STG.E desc[UR36][R8.64+0x4], R91 ;  /* 0x0000045b08003986 */ /* 0x000fe2000c101924 */
[C---:B------:R-:W-:Y:S01]  /*8840*/  ISETP.GT.AND P3, PT, R0.reuse, 0x9, P2 ;  /* 0x000000090000780c */ /* 0x040fe20001764270 */
[-C--:B------:R-:W-:Y:S01]  /*8850*/  FMUL R113, R113, R168.reuse ;  /* 0x000000a871717220 */ /* 0x080fe20000400000 */
[-C--:B------:R-:W-:Y:S01]  /*8860*/  FMUL R115, R115, R168.reuse ;  /* 0x000000a873737220 */ /* 0x080fe20000400000 */
[----:B------:R1:W-:Y:S01]  /*8870*/  @P4 STG.E desc[UR36][R6.64+0x20], R13 ;  /* 0x0000200d06004986 */ /* 0x0003e2000c101924 */
[C---:B------:R-:W-:Y:S01]  /*8880*/  ISETP.GT.AND P4, PT, R0.reuse, 0x10, P0 ;  /* 0x000000100000780c */ /* 0x040fe20000784270 */
[-C--:B------:R-:W-:Y:S01]  /*8890*/  FMUL R117, R117, R168.reuse ;  /* 0x000000a875757220 */ /* 0x080fe20000400000 */
[-C--:B------:R-:W-:Y:S01]  /*88a0*/  FMUL R119, R119, R168.reuse ;  /* 0x000000a877777220 */ /* 0x080fe20000400000 */
[----:B------:R-:W-:Y:S01]  /*88b0*/  @P5 STG.E desc[UR36][R6.64+0x24], R93 ;  /* 0x0000245d06005986 */ /* 0x000fe2000c101924 */
[----:B------:R-:W-:Y:S01]  /*88c0*/  ISETP.GT.AND P5, PT, R0, 0x11, P0 ;  /* 0x000000110000780c */ /* 0x000fe200007a4270 */
[-C--:B0-----:R-:W-:Y:S01]  /*88d0*/  FMUL R11, R96, R168.reuse ;  /* 0x000000a8600b7220 */ /* 0x081fe20000400000 */
[-C--:B------:R-:W-:Y:S01]  /*88e0*/  FMUL R121, R121, R168.reuse ;  /* 0x000000a879797220 */ /* 0x080fe20000400000 */
[----:B------:R0:W-:Y:S01]  /*88f0*/  @P1 STG.E desc[UR36][R8.64+0x20], R15 ;  /* 0x0000200f08001986 */ /* 0x0001e2000c101924 */
[C---:B------:R-:W-:Y:S01]  /*8900*/  ISETP.GT.AND P1, PT, R0.reuse, 0x10, P2 ;  /* 0x000000100000780c */ /* 0x040fe20001724270 */
[-C--:B------:R-:W-:Y:S01]  /*8910*/  FMUL R123, R123, R168.reuse ;  /* 0x000000a87b7b7220 */ /* 0x080fe20000400000 */
[-C--:B------:R-:W-:Y:S01]  /*8920*/  FMUL R125, R125, R168.reuse ;  /* 0x000000a87d7d7220 */ /* 0x080fe20000400000 */
[----:B------:R-:W-:Y:S01]  /*8930*/  @P3 STG.E desc[UR36][R8.64+0x24], R95 ;  /* 0x0000245f08003986 */ /* 0x000fe2000c101924 */
[----:B------:R-:W-:Y:S01]  /*8940*/  ISETP.GT.AND P3, PT, R0, 0x11, P2 ;  /* 0x000000110000780c */ /* 0x000fe20001764270 */
[-C--:B-1----:R-:W-:Y:S01]  /*8950*/  FMUL R13, R98, R168.reuse ;  /* 0x000000a8620d7220 */ /* 0x082fe20000400000 */
        /* <DEDUP_REMOVED lines=26> */
[----:B------:R-:W-:Y:S01]  /*8b00*/  ISETP.GT.AND P1, PT, R0, 0x20, P2 ;  /* 0x000000200000780c */ /* 0x000fe20001724270 */
[-C--:B------:R-:W-:Y:S01]  /*8b10*/  FMUL R147, R147, R168.reuse ;  /* 0x000000a893937220 */ /* 0x080fe20000400000 */
[----:B------:R-:W-:Y:S01]  /*8b20*/  SHF.L.U32 R21, R2, 0x9, RZ ;  /* 0x0000000902157819 */ /* 0x000fe200000006ff */
[----:B------:R-:W-:Y:S01]  /*8b30*/  @P3 STG.E desc[UR36][R8.64+0x64], R103 ;  /* 0x0000646708003986 */ /* 0x000fe2000c101924 */
[----:B------:R-:W-:Y:S01]  /*8b40*/  ISETP.GT.AND P3, PT, R0, 0x21, P2 ;  /* 0x000000210000780c */ /* 0x000fe20001764270 */
[-C--:B-1----:R-:W-:Y:S01]  /*8b50*/  FMUL R15, R106, R168.reuse ;  /* 0x000000a86a0f7220 */ /* 0x082fe20000400000 */
[----:B------:R-:W-:Y:S01]  /*8b60*/  SHF.L.U64.HI R3, R2, 0x9, R3 ;  /* 0x0000000902037819 */ /* 0x000fe20000010203 */
        /* <DEDUP_REMOVED lines=90> */
[----:B------:R-:W-:-:S02]  /*9110*/  FMUL R87, R87, R168 ;  /* 0x000000a857577220 */ /* 0x000fc40000400000 */
[----:B------:R-:W-:Y:S01]  /*9120*/  @P3 STG.E desc[UR36][R8.64+0x124], R127 ;  /* 0x0001247f08003986 */ /* 0x000fe2000c101924 */
[----:B------:R-:W-:Y:S01]  /*9130*/  ISETP.GT.AND P3, PT, R0, 0x51, P2 ;  /* 0x000000510000780c */ /* 0x000fe20001764270 */
[----:B-1----:R-:W-:Y:S02]  /*9140*/  FMUL R15, R130, R168 ;  /* 0x000000a8820f7220 */ /* 0x002fe40000400000 */
[----:B------:R1:W-:Y:S01]  /*9150*/  @P4 STG.E desc[UR36][R6.64+0x140], R13 ;  /* 0x0001400d06004986 */ /* 0x0003e2000c101924 */
[----:B------:R-:W-:-:S03]  /*9160*/  ISETP.GT.AND P4, PT, R0, 0x58, P0 ;  /* 0x000000580000780c */ /* 0x000fc60000784270 */
[----:B------:R-:W-:Y:S01]  /*9170*/  @P5 STG.E desc[UR36][R6.64+0x144], R129 ;  /* 0x0001448106005986 */ /* 0x000fe2000c101924 */
[----:B------:R-:W-:Y:S01]  /*9180*/  ISETP.GT.AND P5, PT, R0, 0x59, P0 ;  /* 0x000000590000780c */ /* 0x000fe200007a4270 */
[----:B0-----:R-:W-:Y:S02]  /*9190*/  FMUL R11, R132, R168 ;  /* 0x000000a8840b7220 */ /* 0x001fe40000400000 */
[----:B------:R0:W-:Y:S01]  /*91a0*/  @P1 STG.E desc[UR36][R8.64+0x140], R15 ;  /* 0x0001400f08001986 */ /* 0x0001e2000c101924 */
[----:B------:R-:W-:-:S03]  /*91b0*/  ISETP.GT.AND P1, PT, R0, 0x58, P2 ;  /* 0x000000580000780c */ /* 0x000fc60001724270 */
        /* <DEDUP_REMOVED lines=32> */
[-C--:B-1----:R-:W-:Y:S02]  /*93c0*/  FMUL R13, R146, R168.reuse ;  /* 0x000000a8920d7220 */ /* 0x082fe40000400000 */
[----:B------:R-:W-:Y:S01]  /*93d0*/  @P4 STG.E desc[UR36][R6.64+0x1c0], R11 ;  /* 0x0001c00b06004986 */ /* 0x000fe2000c101924 */
[C---:B------:R-:W-:Y:S02]  /*93e0*/  ISETP.GT.AND P4, PT, R0.reuse, 0x78, P0 ;  /* 0x000000780000780c */ /* 0x040fe40000784270 */
[----:B------:R-:W-:Y:S01]  /*93f0*/  ISETP.GT.AND P0, PT, R0, 0x79, P0 ;  /* 0x000000790000780c */ /* 0x000fe20000704270 */
[----:B------:R-:W-:Y:S01]  /*9400*/  @P5 STG.E desc[UR36][R6.64+0x1c4], R145 ;  /* 0x0001c49106005986 */ /* 0x000fe2000c101924 */
[----:B0-----:R-:W-:-:S03]  /*9410*/  FMUL R15, R148, R168 ;  /* 0x000000a8940f7220 */ /* 0x001fc60000400000 */
[----:B------:R0:W-:Y:S01]  /*9420*/  @P1 STG.E desc[UR36][R8.64+0x1c0], R13 ;  /* 0x0001c00d08001986 */ /* 0x0001e2000c101924 */
[----:B------:R-:W-:-:S03]  /*9430*/  ISETP.GT.AND P1, PT, R16, 0x80, PT ;  /* 0x000000801000780c */ /* 0x000fc60003f24270 */
[----:B------:R-:W-:Y:S01]  /*9440*/  @P3 STG.E desc[UR36][R8.64+0x1c4], R147 ;  /* 0x0001c49308003986 */ /* 0x000fe2000c101924 */
[C---:B------:R-:W-:Y:S02]  /*9450*/  ISETP.GT.AND P3, PT, R0.reuse, 0x78, P2 ;  /* 0x000000780000780c */ /* 0x040fe40001764270 */
[----:B------:R-:W-:Y:S01]  /*9460*/  ISETP.GT.AND P2, PT, R0, 0x79, P2 ;  /* 0x000000790000780c */ /* 0x000fe20001744270 */
[----:B------:R1:W-:Y:S01]  /*9470*/  @P4 STG.E desc[UR36][R6.64+0x1e0], R15 ;  /* 0x0001e00f06004986 */ /* 0x0003e2000c101924 */
[----:B------:R-:W-:Y:S01]  /*9480*/  IADD3 R10, P4, P5, R5, R6, R21 ;  /* 0x00000006050a7210 */ /* 0x000fe20007d9e015 */
[----:B0-----:R-:W-:-:S03]  /*9490*/  FMUL R13, R150, R168 ;  /* 0x000000a8960d7220 */ /* 0x001fc60000400000 */
[----:B------:R-:W-:Y:S01]  /*94a0*/  IADD3.X R11, R4, R7, R3, P4, P5 ;  /* 0x00000007040b7210 */ /* 0x000fe200027ea403 */
[----:B------:R0:W-:Y:S01]  /*94b0*/  @P0 STG.E desc[UR36][R6.64+0x1e4], R149 ;  /* 0x0001e49506000986 */ /* 0x0001e2000c101924 */
[C---:B------:R-:W-:Y:S02]  /*94c0*/  ISETP.GT.AND P4, PT, R0.reuse, RZ, P1 ;  /* 0x000000ff0000720c */ /* 0x040fe40000f84270 */
[----:B------:R-:W-:Y:S01]  /*94d0*/  IADD3 R2, P5, R21, R6, RZ ;  /* 0x0000000615027210 */ /* 0x000fe20007fbe0ff */
[----:B------:R2:W-:Y:S01]  /*94e0*/  @P3 STG.E desc[UR36][R8.64+0x1e0], R13 ;  /* 0x0001e00d08003986 */ /* 0x0005e2000c101924 */
[----:B------:R-:W-:Y:S01]  /*94f0*/  ISETP.GT.AND P3, PT, R0, 0x1, P1 ;  /* 0x000000010000780c */ /* 0x000fe20000f64270 */
[----:B-1----:R-:W-:Y:S01]  /*9500*/  FMUL R15, R24, R168 ;  /* 0x000000a8180f7220 */ /* 0x002fe20000400000 */
[----:B------:R-:W-:Y:S01]  /*9510*/  ISETP.GT.AND P0, PT, R16, 0x88, PT ;  /* 0x000000881000780c */ /* 0x000fe20003f04270 */
[----:B------:R-:W-:Y:S01]  /*9520*/  IMAD.X R3, R3, 0x1, R7, P5 ;  /* 0x0000000103037824 */ /* 0x000fe200028e0607 */
[----:B------:R1:W-:Y:S02]  /*9530*/  @P2 STG.E desc[UR36][R8.64+0x1e4], R151 ;  /* 0x0001e49708002986 */ /* 0x0003e4000c101924 */
[----:B------:R-:W-:-:S02]  /*9540*/  ISETP.GT.AND P2, PT, R0, RZ, P0 ;  /* 0x000000ff0000720c */ /* 0x000fc40000744270 */
[----:B------:R-:W-:Y:S01]  /*9550*/  ISETP.GT.AND P5, PT, R0, 0x1, P0 ;  /* 0x000000010000780c */ /* 0x000fe200007a4270 */
[----:B------:R3:W-:Y:S01]  /*9560*/  @P4 STG.E desc[UR36][R2.64], R15 ;  /* 0x0000000f02004986 */ /* 0x0007e2000c101924 */
[C---:B0-----:R-:W-:Y:S01]  /*9570*/  IADD3 R6, P4, R5.reuse, R2, RZ ;  /* 0x0000000205067210 */ /* 0x041fe20007f9e0ff */
[----:B--2---:R-:W-:Y:S02]  /*9580*/  FMUL R13, R26, R168 ;  /* 0x000000a81a0d7220 */ /* 0x004fe40000400000 */
[----:B------:R-:W-:Y:S01]  /*9590*/  @P3 STG.E desc[UR36][R2.64+0x4], R25 ;  /* 0x0000041902003986 */ /* 0x000fe2000c101924 */
[----:B------:R-:W-:Y:S01]  /*95a0*/  ISETP.GT.AND P3, PT, R0, 0x8, P1 ;  /* 0x000000080000780c */ /* 0x000fe20000f64270 */
[----:B------:R-:W-:Y:S01]  /*95b0*/  IMAD.X R7, R4, 0x1, R3, P4 ;  /* 0x0000000104077824 */ /* 0x000fe200020e0603 */
[----:B-1----:R-:W-:Y:S01]  /*95c0*/  IADD3 R8, P4, R5, R2, RZ ;  /* 0x0000000205087210 */ /* 0x002fe20007f9e0ff */
[----:B------:R-:W-:-:S03]  /*95d0*/  FMUL R5, R28, R168 ;  /* 0x000000a81c057220 */ /* 0x000fc60000400000 */
[----:B------:R0:W-:Y:S01]  /*95e0*/  @P2 STG.E desc[UR36][R6.64], R13 ;  /* 0x0000000d06002986 */ /* 0x0001e2000c101924 */
[----:B------:R-:W-:Y:S01]  /*95f0*/  ISETP.GT.AND P2, PT, R0, 0x8, P0 ;  /* 0x000000080000780c */ /* 0x000fe20000744270 */
[----:B------:R-:W-:Y:S02]  /*9600*/  IMAD.X R9, R4, 0x1, R3, P4 ;  /* 0x0000000104097824 */ /* 0x000fe400020e0603 */
[-C--:B---3--:R-:W-:Y:S01]  /*9610*/  FMUL R15, R30, R168.reuse ;  /* 0x000000a81e0f7220 */ /* 0x088fe20000400000 */
[----:B------:R1:W-:Y:S01]  /*9620*/  @P5 STG.E desc[UR36][R6.64+0x4], R27 ;  /* 0x0000041b06005986 */ /* 0x0003e2000c101924 */
[C---:B------:R-:W-:Y:S02]  /*9630*/  ISETP.GT.AND P5, PT, R0.reuse, 0x9, P1 ;  /* 0x000000090000780c */ /* 0x040fe40000fa4270 */
[C---:B------:R-:W-:Y:S01]  /*9640*/  ISETP.GT.AND P4, PT, R0.reuse, 0x11, P1 ;  /* 0x000000110000780c */ /* 0x040fe20000f84270 */
[----:B------:R2:W-:Y:S01]  /*9650*/  @P3 STG.E desc[UR36][R2.64+0x20], R5 ;  /* 0x0000200502003986 */ /* 0x0005e2000c101924 */
[----:B------:R-:W-:Y:S01]  /*9660*/  ISETP.GT.AND P3, PT, R0, 0x9, P0 ;  /* 0x000000090000780c */ /* 0x000fe20000764270 */
[-C--:B0-----:R-:W-:Y:S01]  /*9670*/  FMUL R13, R38, R168.reuse ;  /* 0x000000a8260d7220 */ /* 0x081fe20000400000 */
[----:B-1----:R-:W-:-:S07]  /*9680*/  FMUL R7, R34, R168 ;  /* 0x000000a822077220 */ /* 0x002fce0000400000 */
[----:B------:R-:W-:Y:S01]  /*9690*/  @P5 STG.E desc[UR36][R2.64+0x24], R29 ;  /* 0x0000241d02005986 */ /* 0x000fe2000c101924 */
[----:B------:R-:W-:Y:S01]  /*96a0*/  ISETP.GT.AND P5, PT, R0, 0x10, P1 ;  /* 0x000000100000780c */ /* 0x000fe20000fa4270 */
[----:B--2---:R-:W-:Y:S02]  /*96b0*/  FMUL R5, R32, R168 ;  /* 0x000000a820057220 */ /* 0x004fe40000400000 */
[----:B------:R0:W-:Y:S01]  /*96c0*/  @P2 STG.E desc[UR36][R8.64+0x20], R15 ;  /* 0x0000200f08002986 */ /* 0x0001e2000c101924 */
[----:B------:R-:W-:-:S03]  /*96d0*/  ISETP.GT.AND P2, PT, R0, 0x10, P0 ;  /* 0x000000100000780c */ /* 0x000fc60000744270 */
[----:B------:R-:W-:Y:S01]  /*96e0*/  @P3 STG.E desc[UR36][R10.64+0x24], R31 ;  /* 0x0000241f0a003986 */ /* 0x000fe2000c101924 */
[----:B------:R-:W-:-:S03]  /*96f0*/  ISETP.GT.AND P3, PT, R0, 0x11, P0 ;  /* 0x000000110000780c */ /* 0x000fc60000764270 */
[----:B------:R-:W-:Y:S01]  /*9700*/  @P4 STG.E desc[UR36][R2.64+0x44], R33 ;  /* 0x0000442102004986 */ /* 0x000fe2000c101924 */
[----:B------:R-:W-:-:S03]  /*9710*/  ISETP.GT.AND P4, PT, R0, 0x18, P1 ;  /* 0x000000180000780c */ /* 0x000fc60000f84270 */
[----:B------:R1:W-:Y:S01]  /*9720*/  @P5 STG.E desc[UR36][R2.64+0x40], R5 ;  /* 0x0000400502005986 */ /* 0x0003e2000c101924 */
[----:B------:R-:W-:Y:S01]  /*9730*/  ISETP.GT.AND P5, PT, R0, 0x19, P1 ;  /* 0x000000190000780c */ /* 0x000fe20000fa4270 */
[----:B0-----:R-:W-:Y:S01]  /*9740*/  FMUL R9, R36, R168 ;  /* 0x000000a824097220 */ /* 0x001fe20000400000 */
[----:B------:R-:W-:Y:S01]  /*9750*/  @P2 MOV R4, R10 ;  /* 0x0000000a00042202 */ /* 0x000fe20000000f00 */
[----:B-1----:R-:W-:-:S05]  /*9760*/  @P2 IMAD.MOV.U32 R5, RZ, RZ, R11 ;  /* 0x000000ffff052224 */ /* 0x002fca00078e000b */
[----:B------:R0:W-:Y:S01]  /*9770*/  @P2 STG.E desc[UR36][R4.64+0x40], R7 ;  /* 0x0000400704002986 */ /* 0x0001e2000c101924 */
[----:B------:R-:W-:Y:S01]  /*9780*/  ISETP.GT.AND P2, PT, R0, 0x18, P0 ;  /* 0x000000180000780c */ /* 0x000fe20000744270 */
[----:B0-----:R-:W-:Y:S02]  /*9790*/  @P3 IMAD.MOV.U32 R4, RZ, RZ, R10 ;  /* 0x000000ffff043224 */ /* 0x001fe400078e000a */
[----:B------:R-:W-:Y:S01]  /*97a0*/  FMUL R7, R40, R168 ;  /* 0x000000a828077220 */ /* 0x000fe20000400000 */
[----:B------:R-:W-:-:S05]  /*97b0*/  @P3 IMAD.MOV.U32 R5, RZ, RZ, R11 ;  /* 0x000000ffff053224 */ /* 0x000fca00078e000b */
[----:B------:R0:W-:Y:S01]  /*97c0*/  @P3 STG.E desc[UR36][R4.64+0x44], R35 ;  /* 0x0000442304003986 */ /* 0x0001e2000c101924 */
[----:B------:R-:W-:-:S03]  /*97d0*/  ISETP.GT.AND P3, PT, R0, 0x19, P0 ;  /* 0x000000190000780c */ /* 0x000fc60000764270 */
[----:B------:R1:W-:Y:S01]  /*97e0*/  @P4 STG.E desc[UR36][R2.64+0x60], R9 ;  /* 0x0000600902004986 */ /* 0x0003e2000c101924 */
[----:B------:R-:W-:-:S03]  /*97f0*/  ISETP.GT.AND P4, PT, R0, 0x20, P1 ;  /* 0x000000200000780c */ /* 0x000fc60000f84270 */
[----:B------:R-:W-:Y:S01]  /*9800*/  @P5 STG.E desc[UR36][R2.64+0x64], R37 ;  /* 0x0000642502005986 */ /* 0x000fe2000c101924 */
[----:B------:R-:W-:Y:S02]  /*9810*/  ISETP.GT.AND P5, PT, R0, 0x21, P1 ;  /* 0x000000210000780c */ /* 0x000fe40000fa4270 */
[----:B0-----:R-:W-:Y:S01]  /*9820*/  @P2 MOV R4, R10 ;  /* 0x0000000a00042202 */ /* 0x001fe20000000f00 */
[----:B------:R-:W-:Y:S02]  /*9830*/  @P2 IMAD.MOV.U32 R5, RZ, RZ, R11 ;  /* 0x000000ffff052224 */ /* 0x000fe400078e000b */
[----:B-1----:R-:W-:-:S03]  /*9840*/  FMUL R9, R42, R168 ;  /* 0x000000a82a097220 */ /* 0x002fc60000400000 */
        /* <DEDUP_REMOVED lines=72> */
[----:B0-----:R-:W-:Y:S01]  /*9cd0*/  @P3 IMAD.MOV.U32 R4, RZ, RZ, R10 ;  /* 0x000000ffff043224 */ /* 0x001fe200078e000a */
[----:B------:R-:W-:Y:S01]  /*9ce0*/  @P3 MOV R5, R11 ;  /* 0x0000000b00053202 */ /* 0x000fe20000000f00 */
[----:B------:R-:W-:-:S04]  /*9cf0*/  FMUL R7, R64, R168 ;  /* 0x000000a840077220 */ /* 0x000fc80000400000 */
[----:B------:R0:W-:Y:S01]  /*9d00*/  @P3 STG.E desc[UR36][R4.64+0x104], R59 ;  /* 0x0001043b04003986 */ /* 0x0001e2000c101924 */
[----:B------:R-:W-:-:S03]  /*9d10*/  ISETP.GT.AND P3, PT, R0, 0x49, P0 ;  /* 0x000000490000780c */ /* 0x000fc60000764270 */
[----:B------:R1:W-:Y:S01]  /*9d20*/  @P4 STG.E desc[UR36][R2.64+0x120], R9 ;  /* 0x0001200902004986 */ /* 0x0003e2000c101924 */
[----:B------:R-:W-:-:S03]  /*9d30*/  ISETP.GT.AND P4, PT, R0, 0x50, P1 ;  /* 0x000000500000780c */ /* 0x000fc60000f84270 */
[----:B------:R-:W-:Y:S01]  /*9d40*/  @P5 STG.E desc[UR36][R2.64+0x124], R61 ;  /* 0x0001243d02005986 */ /* 0x000fe2000c101924 */
[----:B------:R-:W-:Y:S01]  /*9d50*/  ISETP.GT.AND P5, PT, R0, 0x51, P1 ;  /* 0x000000510000780c */ /* 0x000fe20000fa4270 */
[----:B0-----:R-:W-:Y:S02]  /*9d60*/  @P2 IMAD.MOV.U32 R4, RZ, RZ, R10 ;  /* 0x000000ffff042224 */ /* 0x001fe400078e000a */
[----:B------:R-:W-:Y:S02]  /*9d70*/  @P2 IMAD.MOV.U32 R5, RZ, RZ, R11 ;  /* 0x000000ffff052224 */ /* 0x000fe400078e000b */
[----:B-1----:R-:W-:-:S03]  /*9d80*/  FMUL R9, R66, R168 ;  /* 0x000000a842097220 */ /* 0x002fc60000400000 */
[----:B------:R0:W-:Y:S01]  /*9d90*/  @P2 STG.E desc[UR36][R4.64+0x120], R13 ;  /* 0x0001200d04002986 */ /* 0x0001e2000c101924 */
[----:B------:R-:W-:Y:S02]  /*9da0*/  ISETP.GT.AND P2, PT, R0, 0x50, P0 ;  /* 0x000000500000780c */ /* 0x000fe40000744270 */
[----:B0-----:R-:W-:Y:S01]  /*9db0*/  @P3 MOV R4, R10 ;  /* 0x0000000a00043202 */ /* 0x001fe20000000f00 */
[----:B------:R-:W-:Y:S02]  /*9dc0*/  @P3 IMAD.MOV.U32 R5, RZ, RZ, R11 ;  /* 0x000000ffff053224 */ /* 0x000fe400078e000b */
[----:B------:R-:W-:-:S03]  /*9dd0*/  FMUL R13, R68, R168 ;  /* 0x000000a8440d7220 */ /* 0x000fc60000400000 */
[----:B------:R0:W-:Y:S01]  /*9de0*/  @P3 STG.E desc[UR36][R4.64+0x124], R63 ;  /* 0x0001243f04003986 */ /* 0x0001e2000c101924 */
[----:B------:R-:W-:-:S03]  /*9df0*/  ISETP.GT.AND P3, PT, R0, 0x51, P0 ;  /* 0x000000510000780c */ /* 0x000fc60000764270 */
[----:B------:R1:W-:Y:S01]  /*9e00*/  @P4 STG.E desc[UR36][R2.64+0x140], R7 ;  /* 0x0001400702004986 */ /* 0x0003e2000c101924 */
[----:B------:R-:W-:-:S03]  /*9e10*/  ISETP.GT.AND P4, PT, R0, 0x58, P1 ;  /* 0x000000580000780c */ /* 0x000fc60000f84270 */
[----:B------:R-:W-:Y:S01]  /*9e20*/  @P5 STG.E desc[UR36][R2.64+0x144], R65 ;  /* 0x0001444102005986 */ /* 0x000fe2000c101924 */
[----:B------:R-:W-:Y:S01]  /*9e30*/  ISETP.GT.AND P5, PT, R0, 0x58, P0 ;  /* 0x000000580000780c */ /* 0x000fe200007a4270 */
[----:B0-----:R-:W-:Y:S01]  /*9e40*/  @P2 IMAD.MOV.U32 R4, RZ, RZ, R10 ;  /* 0x000000ffff042224 */ /* 0x001fe200078e000a */
[----:B------:R-:W-:Y:S01]  /*9e50*/  @P2 MOV R5, R11 ;  /* 0x0000000b00052202 */ /* 0x000fe20000000f00 */
[----:B-1----:R-:W-:-:S04]  /*9e60*/  FMUL R7, R70, R168 ;  /* 0x000000a846077220 */ /* 0x002fc80000400000 */
        /* <DEDUP_REMOVED lines=50> */
[C---:B------:R-:W-:Y:S02]  /*a190*/  ISETP.GT.AND P4, PT, R0.reuse, 0x71, P0 ;  /* 0x000000710000780c */ /* 0x040fe40000784270 */
[C---:B------:R-:W-:Y:S01]  /*a1a0*/  ISETP.GT.AND P0, PT, R0.reuse, 0x79, P0 ;  /* 0x000000790000780c */ /* 0x040fe20000704270 */
[----:B------:R-:W-:Y:S01]  /*a1b0*/  @P2 STG.E desc[UR36][R2.64+0x1c4], R81 ;  /* 0x0001c45102002986 */ /* 0x000fe2000c101924 */
[C---:B------:R-:W-:Y:S02]  /*a1c0*/  ISETP.GT.AND P2, PT, R0.reuse, 0x78, P1 ;  /* 0x000000780000780c */ /* 0x040fe40000f44270 */
[----:B------:R-:W-:-:S03]  /*a1d0*/  ISETP.GT.AND P1, PT, R0, 0x79, P1 ;  /* 0x000000790000780c */ /* 0x000fc60000f24270 */
[----:B0-----:R-:W-:Y:S01]  /*a1e0*/  @P3 MOV R4, R10 ;  /* 0x0000000a00043202 */ /* 0x001fe20000000f00 */
[----:B------:R-:W-:Y:S02]  /*a1f0*/  @P3 IMAD.MOV.U32 R5, RZ, RZ, R11 ;  /* 0x000000ffff053224 */ /* 0x000fe400078e000b */
[----:B-1----:R-:W-:-:S03]  /*a200*/  FMUL R13, R86, R168 ;  /* 0x000000a8560d7220 */ /* 0x002fc60000400000 */
[----:B------:R0:W-:Y:S02]  /*a210*/  @P3 STG.E desc[UR36][R4.64+0x1c0], R7 ;  /* 0x0001c00704003986 */ /* 0x0001e4000c101924 */
[----:B0-----:R-:W-:Y:S01]  /*a220*/  @P4 IMAD.MOV.U32 R4, RZ, RZ, R10 ;  /* 0x000000ffff044224 */ /* 0x001fe200078e000a */
[----:B------:R-:W-:-:S05]  /*a230*/  @P4 MOV R5, R11 ;  /* 0x0000000b00054202 */ /* 0x000fca0000000f00 */
[----:B------:R-:W-:Y:S04]  /*a240*/  @P4 STG.E desc[UR36][R4.64+0x1c4], R83 ;  /* 0x0001c45304004986 */ /* 0x000fe8000c101924 */
[----:B------:R-:W-:Y:S04]  /*a250*/  @P2 STG.E desc[UR36][R2.64+0x1e0], R9 ;  /* 0x0001e00902002986 */ /* 0x000fe8000c101924 */
[----:B------:R0:W-:Y:S02]  /*a260*/  @P1 STG.E desc[UR36][R2.64+0x1e4], R85 ;  /* 0x0001e45502001986 */ /* 0x0001e4000c101924 */
[----:B0-----:R-:W-:-:S02]  /*a270*/  @P5 IMAD.MOV.U32 R2, RZ, RZ, R10 ;  /* 0x000000ffff025224 */ /* 0x001fc400078e000a */
[----:B------:R-:W-:-:S05]  /*a280*/  @P5 IMAD.MOV.U32 R3, RZ, RZ, R11 ;  /* 0x000000ffff035224 */ /* 0x000fca00078e000b */
[----:B------:R0:W-:Y:S04]  /*a290*/  @P5 STG.E desc[UR36][R2.64+0x1e0], R13 ;  /* 0x0001e00d02005986 */ /* 0x0001e8000c101924 */
[----:B------:R0:W-:Y:S02]  /*a2a0*/  @P0 STG.E desc[UR36][R10.64+0x1e4], R87 ;  /* 0x0001e4570a000986 */ /* 0x0001e4000c101924 */
.L_x_293:
[----:B------:R-:W-:Y:S05]  /*a2b0*/  BSYNC B0 ;  /* 0x0000000000007941 */ /* 0x000fea0003800000 */
.L_x_41:
[----:B0-----:R-:W2:Y:S04]  /*a2c0*/  LDL.LU R3, [R1+0x4c] ;  /* 0x00004c0001037983 */ /* 0x001ea80000300800 */
[----:B------:R-:W2:Y:S01]  /*a2d0*/  LDL.LU R2, [R1+0x50] ;  /* 0x0000500001027983 */ /* 0x000ea20000300800 */
[----:B------:R-:W-:Y:S01]  /*a2e0*/  ULDC UR4, c[0x0][0xc] ;  /* 0x0000030000047ab9 */ /* 0x000fe20000000800 */
[----:B------:R-:W-:Y:S01]  /*a2f0*/  ULDC UR5, c[0x0][0x10] ;  /* 0x0000040000057ab9 */ /* 0x000fe20000000800 */
[----:B------:R-:W2:Y:S01]  /*a300*/  LDC R5, c[0x0][0x14] ;  /* 0x00000500ff057b82 */ /* 0x000ea20000000800 */
[----:B------:R-:W-:Y:S01]  /*a310*/  UIMAD.WIDE.U32 UR4, UR4, UR5, URZ ;  /* 0x00000005040472a5 */ /* 0x000fe2000f8e003f */
[----:B------:R-:W-:Y:S01]  /*a320*/  PRMT R0, RZ, 0x7610, R0 ;  /* 0x00007610ff007816 */ /* 0x000fe20000000000 */
[----:B------:R-:W-:Y:S01]  /*a330*/  UMOV UR42, 0xffffffff ;  /* 0xffffffff002a7882 */ /* 0x000fe20000000000 */
[----:B------:R-:W-:-:S03]  /*a340*/  IMAD.MOV.U32 R16, RZ, RZ, -0x1 ;  /* 0xffffffffff107424 */ /* 0x000fc600078e00ff */
[----:B--2---:R-:W-:-:S04]  /*a350*/  IMAD.WIDE.U32 R2, R5, UR4, R2 ;  /* 0x0000000405027c25 */ /* 0x004fc8000f8e0002 */
[----:B------:R-:W-:Y:S01]  /*a360*/  IMAD R5, R5, UR5, RZ ;  /* 0x0000000505057c24 */ /* 0x000fe2000f8e02ff */
[----:B------:R-:W-:Y:S01]  /*a370*/  ULDC.64 UR4, c[0x0][0x650] ;  /* 0x0001940000047ab9 */ /* 0x000fe20000000a00 */
[----:B------:R-:W-:Y:S01]  /*a380*/  IMAD.MOV.U32 R20, RZ, RZ, R2 ;  /* 0x000000ffff147224 */ /* 0x000fe200078e0002 */
[----:B------:R-:W-:Y:S02]  /*a390*/  ISETP.GE.U32.AND P0, PT, R2, UR4, PT ;  /* 0x0000000402007c0c */ /* 0x000fe4000bf06070 */
[----:B------:R-:W-:-:S04]  /*a3a0*/  IADD3 R21, R3, R5, RZ ;  /* 0x0000000503157210 */ /* 0x000fc80007ffe0ff */
[----:B------:R-:W-:Y:S01]  /*a3b0*/  ISETP.GE.U32.AND.EX P0, PT, R21, UR5, PT, P0 ;  /* 0x0000000515007c0c */ /* 0x000fe2000bf06100 */
[----:B------:R0:W-:Y:S04]  /*a3c0*/  STL [R1+0x4c], R21 ;  /* 0x00004c1501007387 */ /* 0x0001e80000100800 */
[----:B------:R0:W-:Y:S08]  /*a3d0*/  STL [R1+0x50], R20 ;  /* 0x0000501401007387 */ /* 0x0001f00000100800 */
[----:B------:R-:W-:Y:S05]  /*a3e0*/  @P0 BRA `(.L_x_294) ;  /* 0x0000000400740947 */ /* 0x000fea0003800000 */
[----:B------:R-:W2:Y:S01]  /*a3f0*/  S2R R14, SR_CTAID.X ;  /* 0x00000000000e7919 */ /* 0x000ea20000002500 */
[----:B---3--:R-:W3:Y:S01]  /*a400*/  LDC.64 R8, c[0x0][0x628] ;  /* 0x00018a00ff087b82 */ /* 0x008ee20000000a00 */
[----:B------:R-:W-:Y:S01]  /*a410*/  ULDC UR4, c[0x0][0x150] ;  /* 0x0000540000047ab9 */ /* 0x000fe20000000800 */
[----:B------:R-:W-:Y:S01]  /*a420*/  MOV R6, R20 ;  /* 0x0000001400067202 */ /* 0x000fe20000000f00 */
[----:B------:R-:W0:Y:S01]  /*a430*/  S2R R16, SR_CTAID.Y ;  /* 0x0000000000107919 */ /* 0x000e220000002600 */
[----:B------:R-:W-:-:S04]  /*a440*/  IMAD.MOV.U32 R7, RZ, RZ, R21 ;  /* 0x000000ffff077224 */ /* 0x000fc800078e0015 */
[----:B------:R-:W0:Y:S08]  /*a450*/  LDC R17, c[0x0][0x144] ;  /* 0x00005100ff117b82 */ /* 0x000e300000000800 */
[----:B------:R-:W0:Y:S08]  /*a460*/  LDC R10, c[0x0][0x630] ;  /* 0x00018c00ff0a7b82 */ /* 0x000e300000000800 */
[----:B------:R-:W0:Y:S01]  /*a470*/  LDC.64 R12, c[0x0][0x620] ;  /* 0x00018800ff0c7b82 */ /* 0x000e220000000a00 */
[----:B---3--:R-:W-:-:S04]  /*a480*/  ISETP.NE.U32.AND P0, PT, R8, RZ, PT ;  /* 0x000000ff0800720c */ /* 0x008fc80003f05070 */
[----:B------:R-:W-:Y:S02]  /*a490*/  ISETP.NE.AND.EX P0, PT, R9, RZ, PT, P0 ;  /* 0x000000ff0900720c */ /* 0x000fe40003f05300 */
[----:B--2---:R-:W-:-:S05]  /*a4a0*/  I2FP.F32.U32 R0, R14 ;  /* 0x0000000e00007245 */ /* 0x004fca0000201000 */
[----:B------:R-:W-:-:S04]  /*a4b0*/  FMUL R0, R0, UR4 ;  /* 0x0000000400007c20 */ /* 0x000fc80008400000 */
[----:B------:R2:W3:Y:S02]  /*a4c0*/  F2I.U32.TRUNC.NTZ R15, R0 ;  /* 0x00000000000f7305 */ /* 0x0004e4000020f000 */
[----:B------:R-:W-:Y:S05]  /*a4d0*/  @!P0 BRA `(.L_x_295) ;  /* 0x0000000000288947 */ /* 0x000fea0003800000 */
[----:B--2---:R-:W2:Y:S02]  /*a4e0*/  LDC R0, c[0x0][0x634] ;  /* 0x00018d00ff007b82 */ /* 0x004ea40000000800 */
[----:B--2---:R-:W-:-:S05]  /*a4f0*/  IADD3 R7, P0, R20, R0, RZ ;  /* 0x0000000014077210 */ /* 0x004fca0007f1e0ff */
[----:B------:R-:W-:-:S04]  /*a500*/  IMAD.X R11, RZ, RZ, R21, P0 ;  /* 0x000000ffff0b7224 */ /* 0x000fc800000e0615 */
[----:B------:R-:W-:-:S04]  /*a510*/  IMAD.WIDE.U32 R2, R11, R8, RZ ;  /* 0x000000080b027225 */ /* 0x000fc800078e00ff */
[----:B------:R-:W-:-:S04]  /*a520*/  IMAD.WIDE.U32 R4, P0, R7, R9, R2 ;  /* 0x0000000907047225 */ /* 0x000fc80007800002 */
[----:B------:R-:W-:Y:S01]  /*a530*/  IMAD.WIDE.U32 R2, R7, R8, RZ ;  /* 0x0000000807027225 */ /* 0x000fe200078e00ff */
[----:B------:R-:W-:-:S03]  /*a540*/  IADD3.X R7, RZ, RZ, RZ, P0, !PT ;  /* 0x000000ffff077210 */ /* 0x000fc600007fe4ff */
[----:B------:R-:W-:Y:S01]  /*a550*/  IMAD.MOV.U32 R6, RZ, RZ, R5 ;  /* 0x000000ffff067224 */ /* 0x000fe200078e0005 */
[----:B------:R-:W-:-:S05]  /*a560*/  IADD3 RZ, P0, R3, R4, RZ ;  /* 0x0000000403ff7210 */ /* 0x000fca0007f1e0ff */
[----:B------:R-:W-:-:S08]  /*a570*/  IMAD.WIDE.U32.X R6, R11, R9, R6, P0 ;  /* 0x000000090b067225 */ /* 0x000fd000000e0406 */
.L_x_295:
[----:B------:R-:W1:Y:S01]  /*a580*/  LDC.64 R26, c[0x0][0x640] ;  /* 0x00019000ff1a7b82 */ /* 0x000e620000000a00 */
[-CC-:B0-----:R-:W-:Y:S01]  /*a590*/  SHF.R.U64 R25, R6, R10.reuse, R7.reuse ;  /* 0x0000000a06197219 */ /* 0x181fe20000001207 */
[----:B------:R-:W-:Y:S01]  /*a5a0*/  IMAD.MOV.U32 R2, RZ, RZ, R20 ;  /* 0x000000ffff027224 */ /* 0x000fe200078e0014 */
[----:B--2---:R-:W-:Y:S01]  /*a5b0*/  SHF.R.U32.HI R0, RZ, R10, R7 ;  /* 0x0000000aff007219 */ /* 0x004fe20000011607 */
[----:B------:R-:W-:Y:S01]  /*a5c0*/  ULDC UR4, c[0x0][0x154] ;  /* 0x0000550000047ab9 */ /* 0x000fe20000000800 */
[----:B------:R-:W-:Y:S01]  /*a5d0*/  IADD3 R5, P0, RZ, -R25, RZ ;  /* 0x80000019ff057210 */ /* 0x000fe20007f1e0ff */
[----:B------:R-:W-:Y:S01]  /*a5e0*/  IMAD.MOV.U32 R7, RZ, RZ, 0x1 ;  /* 0x00000001ff077424 */ /* 0x000fe200078e00ff */
[----:B---3--:R-:W-:Y:S01]  /*a5f0*/  IADD3 R15, -R15, RZ, RZ ;  /* 0x000000ff0f0f7210 */ /* 0x008fe20007ffe1ff */
[----:B------:R-:W0:Y:S02]  /*a600*/  LDC R4, c[0x0][0x618] ;  /* 0x00018600ff047b82 */ /* 0x000e240000000800 */
[----:B------:R-:W-:-:S02]  /*a610*/  IMAD.X R3, RZ, RZ, ~R0, P0 ;  /* 0x000000ffff037224 */ /* 0x000fc400000e0e00 */
[----:B------:R-:W-:Y:S02]  /*a620*/  IMAD R20, R17, R15, R14 ;  /* 0x0000000f11147224 */ /* 0x000fe400078e020e */
[-C--:B------:R-:W-:Y:S02]  /*a630*/  IMAD R0, R3, R12.reuse, RZ ;  /* 0x0000000c03007224 */ /* 0x080fe400078e02ff */
[----:B------:R-:W2:Y:S01]  /*a640*/  LDC R6, c[0x0][0x608] ;  /* 0x00018200ff067b82 */ /* 0x000ea20000000800 */
[----:B------:R-:W-:Y:S02]  /*a650*/  IMAD.MOV.U32 R3, RZ, RZ, R21 ;  /* 0x000000ffff037224 */ /* 0x000fe400078e0015 */
[----:B------:R-:W-:-:S05]  /*a660*/  IMAD.WIDE.U32 R2, R5, R12, R2 ;  /* 0x0000000c05027225 */ /* 0x000fca00078e0002 */
[----:B------:R-:W3:Y:S01]  /*a670*/  LDC R24, c[0x0][0x658] ;  /* 0x00019600ff187b82 */ /* 0x000ee20000000800 */
[----:B------:R-:W-:Y:S01]  /*a680*/  IMAD R5, R5, R13, R0 ;  /* 0x0000000d05057224 */ /* 0x000fe200078e0200 */
[----:B------:R-:W-:Y:S02]  /*a690*/  I2FP.F32.U32 R0, R16 ;  /* 0x0000001000007245 */ /* 0x000fe40000201000 */
[----:B-1----:R-:W-:Y:S02]  /*a6a0*/  ISETP.NE.U32.AND P0, PT, R26, RZ, PT ;  /* 0x000000ff1a00720c */ /* 0x002fe40003f05070 */
[----:B------:R-:W-:Y:S01]  /*a6b0*/  IADD3 R3, R3, R5, RZ ;  /* 0x0000000503037210 */ /* 0x000fe20007ffe0ff */
[----:B------:R-:W-:Y:S01]  /*a6c0*/  FMUL R0, R0, UR4 ;  /* 0x0000000400007c20 */ /* 0x000fe20008400000 */
[----:B------:R-:W1:Y:S01]  /*a6d0*/  LDC R13, c[0x0][0x148] ;  /* 0x00005200ff0d7b82 */ /* 0x000e620000000800 */
[----:B------:R-:W-:Y:S01]  /*a6e0*/  ISETP.NE.AND.EX P0, PT, R27, RZ, PT, P0 ;  /* 0x000000ff1b00720c */ /* 0x000fe20003f05300 */
[----:B------:R-:W-:Y:S01]  /*a6f0*/  IMAD.MOV.U32 R5, RZ, RZ, -0x1 ;  /* 0xffffffffff057424 */ /* 0x000fe200078e00ff */
[-CC-:B0-----:R-:W-:Y:S01]  /*a700*/  SHF.R.U64 R10, R2, R4.reuse, R3.reuse ;  /* 0x00000004020a7219 */ /* 0x181fe20000001203 */
[----:B------:R0:W0:Y:S01]  /*a710*/  F2I.U32.TRUNC.NTZ R12, R0 ;  /* 0x00000000000c7305 */ /* 0x000022000020f000 */
[----:B------:R-:W-:-:S03]  /*a720*/  SHF.R.U32.HI R3, RZ, R4, R3 ;  /* 0x00000004ff037219 */ /* 0x000fc60000011603 */
[----:B------:R-:W0:Y:S01]  /*a730*/  LDC R14, c[0x0][0x600] ;  /* 0x00018000ff0e7b82 */ /* 0x000e220000000800 */
[-CC-:B--2---:R-:W-:Y:S02]  /*a740*/  SHF.R.U64 R8, R10, R6.reuse, R3.reuse ;  /* 0x000000060a087219 */ /* 0x184fe40000001203 */
[----:B------:R-:W-:-:S05]  /*a750*/  SHF.R.U32.HI R3, RZ, R6, R3 ;  /* 0x00000006ff037219 */ /* 0x000fca0000011603 */
[----:B------:R-:W2:Y:S01]  /*a760*/  LDC R15, c[0x0][0x648] ;  /* 0x00019200ff0f7b82 */ /* 0x000ea20000000800 */
[-C--:B---3--:R-:W-:Y:S02]  /*a770*/  SHF.L.U32 R5, R5, R24.reuse, RZ ;  /* 0x0000001805057219 */ /* 0x088fe400000006ff */
[-CC-:B------:R-:W-:Y:S02]  /*a780*/  SHF.R.U64 R11, R8, R24.reuse, R3.reuse ;  /* 0x00000018080b7219 */ /* 0x180fe40000001203 */
[-C--:B------:R-:W-:Y:S02]  /*a790*/  SHF.R.U32.HI R3, RZ, R24.reuse, R3 ;  /* 0x00000018ff037219 */ /* 0x080fe40000011603 */
[----:B------:R-:W-:Y:S01]  /*a7a0*/  SHF.L.U32 R24, R7, R24, RZ ;  /* 0x0000001807187219 */ /* 0x000fe200000006ff */
[----:B------:R-:W3:Y:S01]  /*a7b0*/  LDC R21, c[0x0][0x638] ;  /* 0x00018e00ff157b82 */ /* 0x000ee20000000800 */
[----:B------:R-:W-:Y:S02]  /*a7c0*/  LOP3.LUT R17, RZ, R5, RZ, 0x33, !PT ;  /* 0x00000005ff117212 */ /* 0x000fe400078e33ff */
[----:B------:R-:W-:-:S05]  /*a7d0*/  MOV R2, R11 ;  /* 0x0000000b00027202 */ /* 0x000fca0000000f00 */
[----:B------:R-:W0:Y:S01]  /*a7e0*/  LDC R23, c[0x0][0x610] ;  /* 0x00018400ff177b82 */ /* 0x000e220000000800 */
[----:B------:R-:W-:Y:S05]  /*a7f0*/  @!P0 BRA `(.L_x_296) ;  /* 0x0000000000288947 */ /* 0x000fea0003800000 */
[----:B0-----:R-:W0:Y:S02]  /*a800*/  LDC R0, c[0x0][0x64c] ;  /* 0x00019300ff007b82 */ /* 0x001e240000000800 */
        /* <DEDUP_REMOVED lines=9> */
.L_x_296:
[----:B------:R-:W4:Y:S01]  /*a8a0*/  LDC R4, c[0x0][0x65c] ;  /* 0x00019700ff047b82 */ /* 0x000f220000000800 */
[----:B0-2---:R-:W-:Y:S01]  /*a8b0*/  SHF.R.U64 R0, R2, R15, R3 ;  /* 0x0000000f02007219 */ /* 0x005fe20000001203 */
[----:B------:R-:W-:Y:S01]  /*a8c0*/  VIADD R3, R14, 0xffffffff ;  /* 0xffffffff0e037836 */ /* 0x000fe20000000000 */
[----:B------:R-:W-:Y:S01]  /*a8d0*/  LOP3.LUT R17, R8, R17, RZ, 0xc0, !PT ;  /* 0x0000001108117212 */ /* 0x000fe200078ec0ff */
[----:B------:R-:W-:Y:S01]  /*a8e0*/  IMAD.MOV R12, RZ, RZ, -R12 ;  /* 0x000000ffff0c7224 */ /* 0x000fe200078e0a0c */
[----:B------:R-:W-:Y:S02]  /*a8f0*/  IADD3 R2, -R0, RZ, RZ ;  /* 0x000000ff00027210 */ /* 0x000fe40007ffe1ff */
[----:B------:R-:W-:Y:S01]  /*a900*/  LOP3.LUT R3, R10, R3, RZ, 0xc0, !PT ;  /* 0x000000030a037212 */ /* 0x000fe200078ec0ff */
[----:B------:R-:W-:Y:S01]  /*a910*/  IMAD R17, R24, R0, R17 ;  /* 0x0000000018117224 */ /* 0x000fe200078e0211 */
[----:B------:R-:W-:Y:S01]  /*a920*/  R2UR UR42, R25 ;  /* 0x00000000192a72ca */ /* 0x000fe200000e0000 */
[----:B---3--:R-:W-:-:S02]  /*a930*/  IMAD R0, R2, R21, R11 ;  /* 0x0000001502007224 */ /* 0x008fc400078e020b */
[----:B------:R-:W-:Y:S02]  /*a940*/  IMAD.MOV.U32 R2, RZ, RZ, 0x1 ;  /* 0x00000001ff027424 */ /* 0x000fe400078e00ff */
[----:B------:R-:W-:Y:S01]  /*a950*/  IMAD R0, R0, R14, R3 ;  /* 0x0000000e00007224 */ /* 0x000fe200078e0203 */
[----:B----4-:R-:W-:-:S13]  /*a960*/  ISETP.NE.AND P0, PT, R4, 0x1, PT ;  /* 0x000000010400780c */ /* 0x010fda0003f05270 */
[----:B-1----:R-:W-:-:S04]  /*a970*/  @P0 IMAD R20, R13, R12, R16 ;  /* 0x0000000c0d140224 */ /* 0x002fc800078e0210 */
[----:B------:R-:W-:-:S05]  /*a980*/  IMAD R17, R17, R23, R20 ;  /* 0x0000001711117224 */ /* 0x000fca00078e0214 */
[----:B------:R-:W-:Y:S02]  /*a990*/  SEL R16, R0, R17, !P0 ;  /* 0x0000001100107207 */ /* 0x000fe40004000000 */
[----:B------:R-:W-:Y:S02]  /*a9a0*/  SEL R17, R17, R0, !P0 ;  /* 0x0000000011117207 */ /* 0x000fe40004000000 */
[----:B------:R-:W-:-:S07]  /*a9b0*/  PRMT R0, R2, 0x7610, R0 ;  /* 0x0000761002007816 */ /* 0x000fce0000000000 */
.L_x_294:
[----:B------:R-:W-:-:S13]  /*a9c0*/  LOP3.LUT P0, RZ, R0, 0xff, RZ, 0xc0, !PT ;  /* 0x000000ff00ff7812 */ /* 0x000fda000780c0ff */
[----:B------:R-:W-:Y:S05]  /*a9d0*/  @P0 BRA `(.L_x_297) ;  /* 0xffffff6400780947 */ /* 0x000fea000383ffff */
[----:B------:R-:W-:Y:S05]  /*a9e0*/  EXIT ;  /* 0x000000000000794d */ /* 0x000fea0003800000 */
.L_x_3:
[----:B------:R-:W2:Y:S04]  /*a9f0*/  LDL R18, [R1+0x50] ;  /* 0x0000500001127983 */ /* 0x000ea80000100800 */
[----:B------:R-:W3:Y:S01]  /*aa00*/  LDL R19, [R1+0x4c] ;  /* 0x00004c0001137983 */ /* 0x000ee20000100800 */
[----:B------:R-:W-:Y:S01]  /*aa10*/  IMAD.MOV.U32 R5, RZ, RZ, -0x1 ;  /* 0xffffffffff057424 */ /* 0x000fe200078e00ff */
[----:B------:R-:W-:-:S04]  /*aa20*/  ULDC.64 UR4, c[0x0][0x650] ;  /* 0x0001940000047ab9 */ /* 0x000fc80000000a00 */
[----:B------:R0:W-:Y:S01]  /*aa30*/  STL [R1+0x44], R5 ;  /* 0x0000440501007387 */ /* 0x0001e20000100800 */
[----:B------:R-:W-:Y:S01]  /*aa40*/  PRMT R4, RZ, 0x7610, R4 ;  /* 0x00007610ff047816 */ /* 0x000fe20000000004 */
[----:B------:R-:W-:Y:S01]  /*aa50*/  IMAD.MOV.U32 R17, RZ, RZ, -0x1 ;  /* 0xffffffffff117424 */ /* 0x000fe200078e00ff */
[----:B------:R-:W-:Y:S02]  /*aa60*/  MOV R16, 0xffffffff ;  /* 0xffffffff00107802 */ /* 0x000fe40000000f00 */
[----:B--2---:R-:W-:-:S04]  /*aa70*/  ISETP.GE.U32.AND P0, PT, R18, UR4, PT ;  /* 0x0000000412007c0c */ /* 0x004fc8000bf06070 */
[----:B---3--:R-:W-:-:S13]  /*aa80*/  ISETP.GE.U32.AND.EX P0, PT, R19, UR5, PT, P0 ;  /* 0x0000000513007c0c */ /* 0x008fda000bf06100 */
[----:B0-----:R-:W-:Y:S05]  /*aa90*/  @P0 BRA `(.L_x_298) ;  /* 0x0000000400680947 */ /* 0x001fea0003800000 */
[----:B------:R-:W0:Y:S01]  /*aaa0*/  LDC.64 R10, c[0x0][0x628] ;  /* 0x00018a00ff0a7b82 */ /* 0x000e220000000a00 */
[----:B------:R-:W-:Y:S01]  /*aab0*/  IMAD.MOV.U32 R8, RZ, RZ, R18 ;  /* 0x000000ffff087224 */ /* 0x000fe200078e0012 */
[----:B------:R-:W-:-:S06]  /*aac0*/  MOV R9, R19 ;  /* 0x0000001300097202 */ /* 0x000fcc0000000f00 */
        /* <DEDUP_REMOVED lines=15> */
.L_x_299:
[--C-:B------:R-:W-:Y:S01]  /*abc0*/  SHF.R.U64 R10, R8, R12, R9.reuse ;  /* 0x0000000c080a7219 */ /* 0x100fe20000001209 */
[----:B------:R-:W-:Y:S01]  /*abd0*/  IMAD.MOV.U32 R4, RZ, RZ, R18 ;  /* 0x000000ffff047224 */ /* 0x000fe200078e0012 */
[----:B------:R-:W-:Y:S01]  /*abe0*/  I2FP.F32.U32 R6, R2 ;  /* 0x0000000200067245 */ /* 0x000fe20000201000 */
[----:B------:R-:W0:Y:S01]  /*abf0*/  LDC R16, c[0x0][0x618] ;  /* 0x00018600ff107b82 */ /* 0x000e220000000800 */
[----:B------:R-:W-:Y:S01]  /*ac00*/  MOV R5, R19 ;  /* 0x0000001300057202 */ /* 0x000fe20000000f00 */
[----:B------:R-:W-:Y:S01]  /*ac10*/  ULDC UR4, c[0x0][0x150] ;  /* 0x0000540000047ab9 */ /* 0x000fe20000000800 */
[----:B------:R-:W-:Y:S01]  /*ac20*/  SHF.R.U32.HI R3, RZ, R12, R9 ;  /* 0x0000000cff037219 */ /* 0x000fe20000011609 */
[----:B------:R-:W-:Y:S01]  /*ac30*/  FMUL R9, R6, UR4 ;  /* 0x0000000406097c20 */ /* 0x000fe20008400000 */
[----:B------:R-:W-:Y:S01]  /*ac40*/  IADD3 R7, P0, RZ, -R10, RZ ;  /* 0x8000000aff077210 */ /* 0x000fe20007f1e0ff */
[----:B------:R-:W-:Y:S02]  /*ac50*/  ULDC UR4, c[0x0][0x154] ;  /* 0x0000550000047ab9 */ /* 0x000fe40000000800 */
[----:B------:R-:W1:Y:S02]  /*ac60*/  LDC.64 R18, c[0x0][0x640] ;  /* 0x00019000ff127b82 */ /* 0x000e640000000a00 */
[----:B------:R-:W-:Y:S01]  /*ac70*/  IMAD.X R3, RZ, RZ, ~R3, P0 ;  /* 0x000000ffff037224 */ /* 0x000fe200000e0e03 */
[----:B------:R-:W2:Y:S01]  /*ac80*/  F2I.U32.TRUNC.NTZ R9, R9 ;  /* 0x0000000900097305 */ /* 0x000ea2000020f000 */
[----:B------:R-:W-:-:S04]  /*ac90*/  IMAD.WIDE.U32 R4, R7, R14, R4 ;  /* 0x0000000e07047225 */ /* 0x000fc800078e0004 */
[----:B------:R-:W3:Y:S01]  /*aca0*/  LDC R11, c[0x0][0x144] ;  /* 0x00005100ff0b7b82 */ /* 0x000ee20000000800 */
[----:B------:R-:W-:-:S04]  /*acb0*/  IMAD R6, R3, R14, RZ ;  /* 0x0000000e03067224 */ /* 0x000fc800078e02ff */
[----:B------:R-:W-:Y:S01]  /*acc0*/  IMAD R3, R7, R15, R6 ;  /* 0x0000000f07037224 */ /* 0x000fe200078e0206 */
[----:B------:R-:W-:Y:S02]  /*acd0*/  MOV R6, 0xffffffff ;  /* 0xffffffff00067802 */ /* 0x000fe40000000f00 */
[----:B------:R-:W4:Y:S01]  /*ace0*/  LDC R12, c[0x0][0x608] ;  /* 0x00018200ff0c7b82 */ /* 0x000f220000000800 */
[----:B------:R-:W-:Y:S01]  /*acf0*/  IMAD.IADD R3, R5, 0x1, R3 ;  /* 0x0000000105037824 */ /* 0x000fe200078e0203 */
[----:B------:R-:W-:-:S04]  /*ad00*/  I2FP.F32.U32 R5, R0 ;  /* 0x0000000000057245 */ /* 0x000fc80000201000 */
[-C--:B0-----:R-:W-:Y:S01]  /*ad10*/  SHF.R.U64 R8, R4, R16.reuse, R3 ;  /* 0x0000001004087219 */ /* 0x081fe20000001203 */
[----:B--2---:R-:W-:Y:S01]  /*ad20*/  IMAD.MOV R4, RZ, RZ, -R9 ;  /* 0x000000ffff047224 */ /* 0x004fe200078e0a09 */
[----:B------:R-:W0:Y:S01]  /*ad30*/  LDC R7, c[0x0][0x658] ;  /* 0x00019600ff077b82 */ /* 0x000e220000000800 */
[----:B-1----:R-:W-:Y:S01]  /*ad40*/  ISETP.NE.U32.AND P0, PT, R18, RZ, PT ;  /* 0x000000ff1200720c */ /* 0x002fe20003f05070 */
[----:B------:R-:W-:Y:S01]  /*ad50*/  FMUL R5, R5, UR4 ;  /* 0x0000000405057c20 */ /* 0x000fe20008400000 */
[----:B------:R-:W-:Y:S02]  /*ad60*/  SHF.R.U32.HI R3, RZ, R16, R3 ;  /* 0x00000010ff037219 */ /* 0x000fe40000011603 */
[----:B------:R-:W-:-:S03]  /*ad70*/  ISETP.NE.AND.EX P0, PT, R19, RZ, PT, P0 ;  /* 0x000000ff1300720c */ /* 0x000fc60003f05300 */
[----:B------:R-:W1:Y:S01]  /*ad80*/  LDC R15, c[0x0][0x148] ;  /* 0x00005200ff0f7b82 */ /* 0x000e620000000800 */
[----:B---3--:R-:W-:Y:S02]  /*ad90*/  IMAD R17, R11, R4, R2 ;  /* 0x000000040b117224 */ /* 0x008fe400078e0202 */
[----:B------:R-:W-:-:S05]  /*ada0*/  IMAD.MOV.U32 R4, RZ, RZ, 0x1 ;  /* 0x00000001ff047424 */ /* 0x000fca00078e00ff */
[----:B------:R-:W2:Y:S01]  /*adb0*/  LDC R14, c[0x0][0x600] ;  /* 0x00018000ff0e7b82 */ /* 0x000ea20000000800 */
[-CC-:B----4-:R-:W-:Y:S02]  /*adc0*/  SHF.R.U64 R11, R8, R12.reuse, R3.reuse ;  /* 0x0000000c080b7219 */ /* 0x190fe40000001203 */
[----:B------:R-:W-:Y:S02]  /*add0*/  SHF.R.U32.HI R2, RZ, R12, R3 ;  /* 0x0000000cff027219 */ /* 0x000fe40000011603 */
[----:B------:R3:W4:Y:S03]  /*ade0*/  F2I.U32.TRUNC.NTZ R12, R5 ;  /* 0x00000005000c7305 */ /* 0x000726000020f000 */
[----:B------:R-:W1:Y:S01]  /*adf0*/  LDC R20, c[0x0][0x648] ;  /* 0x00019200ff147b82 */ /* 0x000e620000000800 */
[-C--:B0-----:R-:W-:Y:S02]  /*ae00*/  SHF.R.U64 R13, R11, R7.reuse, R2 ;  /* 0x000000070b0d7219 */ /* 0x081fe40000001202 */
[----:B------:R-:W-:-:S02]  /*ae10*/  SHF.L.U32 R6, R6, R7, RZ ;  /* 0x0000000706067219 */ /* 0x000fc400000006ff */
[-C--:B------:R-:W-:Y:S01]  /*ae20*/  SHF.R.U32.HI R3, RZ, R7.reuse, R2 ;  /* 0x00000007ff037219 */ /* 0x080fe20000011602 */
[----:B------:R-:W-:Y:S01]  /*ae30*/  IMAD.MOV.U32 R2, RZ, RZ, R13 ;  /* 0x000000ffff027224 */ /* 0x000fe200078e000d */
[----:B------:R-:W-:Y:S01]  /*ae40*/  SHF.L.U32 R16, R4, R7, RZ ;  /* 0x0000000704107219 */ /* 0x000fe200000006ff */
[----:B------:R-:W0:Y:S01]  /*ae50*/  LDC R21, c[0x0][0x638] ;  /* 0x00018e00ff157b82 */ /* 0x000e220000000800 */
[----:B------:R-:W-:-:S07]  /*ae60*/  LOP3.LUT R22, RZ, R6, RZ, 0x33, !PT ;  /* 0x00000006ff167212 */ /* 0x000fce00078e33ff */
[----:B------:R-:W0:Y:S01]  /*ae70*/  LDC R23, c[0x0][0x610] ;  /* 0x00018400ff177b82 */ /* 0x000e220000000800 */
[----:B---34-:R-:W-:Y:S05]  /*ae80*/  @!P0 BRA `(.L_x_300) ;  /* 0x0000000000288947 */ /* 0x018fea0003800000 */
[----:B------:R-:W3:Y:S02]  /*ae90*/  LDC R2, c[0x0][0x64c] ;  /* 0x00019300ff027b82 */ /* 0x000ee40000000800 */
[----:B---3--:R-:W-:-:S04]  /*aea0*/  IADD3 R7, P0, R13, R2, RZ ;  /* 0x000000020d077210 */ /* 0x008fc80007f1e0ff */
[----:B------:R-:W-:-:S05]  /*aeb0*/  IADD3.X R9, RZ, R3, RZ, P0, !PT ;  /* 0x00000003ff097210 */ /* 0x000fca00007fe4ff */
[----:B------:R-:W-:-:S04]  /*aec0*/  IMAD.WIDE.U32 R2, R9, R18, RZ ;  /* 0x0000001209027225 */ /* 0x000fc800078e00ff */
[----:B------:R-:W-:-:S04]  /*aed0*/  IMAD.WIDE.U32 R4, P0, R7, R19, R2 ;  /* 0x0000001307047225 */ /* 0x000fc80007800002 */
[----:B------:R-:W-:-:S04]  /*aee0*/  IMAD.WIDE.U32 R2, R7, R18, RZ ;  /* 0x0000001207027225 */ /* 0x000fc800078e00ff */
[----:B------:R-:W-:Y:S01]  /*aef0*/  IMAD.X R7, RZ, RZ, RZ, P0 ;  /* 0x000000ffff077224 */ /* 0x000fe200000e06ff */
[----:B------:R-:W-:Y:S01]  /*af00*/  IADD3 RZ, P0, R3, R4, RZ ;  /* 0x0000000403ff7210 */ /* 0x000fe20007f1e0ff */
[----:B------:R-:W-:-:S04]  /*af10*/  IMAD.MOV.U32 R6, RZ, RZ, R5 ;  /* 0x000000ffff067224 */ /* 0x000fc800078e0005 */
[----:B------:R-:W-:-:S08]  /*af20*/  IMAD.WIDE.U32.X R2, R9, R19, R6, P0 ;  /* 0x0000001309027225 */ /* 0x000fd000000e0406 */
.L_x_300:
[----:B------:R-:W3:Y:S01]  /*af30*/  LDC R4, c[0x0][0x65c] ;  /* 0x00019700ff047b82 */ /* 0x000ee20000000800 */
[----:B------:R4:W-:Y:S01]  /*af40*/  STL [R1+0x44], R10 ;  /* 0x0000440a01007387 */ /* 0x0009e20000100800 */
[----:B-1----:R-:W-:Y:S01]  /*af50*/  SHF.R.U64 R3, R2, R20, R3 ;  /* 0x0000001402037219 */ /* 0x002fe20000001203 */
[----:B--2---:R-:W-:Y:S01]  /*af60*/  VIADD R5, R14, 0xffffffff ;  /* 0xffffffff0e057836 */ /* 0x004fe20000000000 */
[----:B------:R-:W-:Y:S02]  /*af70*/  LOP3.LUT R2, R11, R22, RZ, 0xc0, !PT ;  /* 0x000000160b027212 */ /* 0x000fe400078ec0ff */
[----:B------:R-:W-:-:S03]  /*af80*/  IADD3 R12, -R12, RZ, RZ ;  /* 0x000000ff0c0c7210 */ /* 0x000fc60007ffe1ff */
[----:B------:R-:W-:Y:S01]  /*af90*/  IMAD R2, R16, R3, R2 ;  /* 0x0000000310027224 */ /* 0x000fe200078e0202 */
[----:B---3--:R-:W-:Y:S01]  /*afa0*/  ISETP.NE.AND P0, PT, R4, 0x1, PT ;  /* 0x000000010400780c */ /* 0x008fe20003f05270 */
[----:B------:R-:W-:Y:S01]  /*afb0*/  IMAD.MOV R4, RZ, RZ, -R3 ;  /* 0x000000ffff047224 */ /* 0x000fe200078e0a03 */
[----:B------:R-:W-:-:S11]  /*afc0*/  LOP3.LUT R3, R8, R5, RZ, 0xc0, !PT ;  /* 0x0000000508037212 */ /* 0x000fd600078ec0ff */
[----:B------:R-:W-:Y:S02]  /*afd0*/  @P0 IMAD R17, R15, R12, R0 ;  /* 0x0000000c0f110224 */ /* 0x000fe400078e0200 */
[----:B0-----:R-:W-:Y:S01]  /*afe0*/  IMAD R0, R4, R21, R13 ;  /* 0x0000001504007224 */ /* 0x001fe200078e020d */
[----:B------:R-:W-:Y:S01]  /*aff0*/  MOV R4, 0x1 ;  /* 0x0000000100047802 */ /* 0x000fe20000000f00 */
[----:B------:R-:W-:Y:S02]  /*b000*/  IMAD R17, R2, R23, R17 ;  /* 0x0000001702117224 */ /* 0x000fe400078e0211 */
[----:B------:R-:W-:-:S05]  /*b010*/  IMAD R0, R0, R14, R3 ;  /* 0x0000000e00007224 */ /* 0x000fca00078e0203 */
[----:B------:R-:W-:Y:S02]  /*b020*/  SEL R16, R0, R17, !P0 ;  /* 0x0000001100107207 */ /* 0x000fe40004000000 */
[----:B----4-:R-:W-:-:S07]  /*b030*/  SEL R17, R17, R0, !P0 ;  /* 0x0000000011117207 */ /* 0x010fce0004000000 */
.L_x_298:
[----:B------:R-:W-:-:S08]  /*b040*/  NOP ;  /* 0x0000000000007918 */ /* 0x000fd00000000000 */
[----:B------:R-:W0:-:S00]  /*b050*/  USETMAXREG.DEALLOC.CTAPOOL 0x28 ;  /* 0x00000028000079c8 */ /* 0x000e0000080e0500 */
[----:B------:R-:W-:-:S13]  /*b060*/  ISETP.NE.AND P0, PT, RZ, UR8, PT ;  /* 0x00000008ff007c0c */ /* 0x000fda000bf05270 */
[----:B------:R-:W-:Y:S05]  /*b070*/  @P0 EXIT ;  /* 0x000000000000094d */ /* 0x000fea0003800000 */
[----:B0-----:R-:W-:Y:S01]  /*b080*/  IMAD.MOV.U32 R0, RZ, RZ, 0x1 ;  /* 0x00000001ff007424 */ /* 0x001fe200078e00ff */
[----:B------:R-:W-:-:S04]  /*b090*/  LOP3.LUT P0, RZ, R4, 0xff, RZ, 0xc0, !PT ;  /* 0x000000ff04ff7812 */ /* 0x000fc8000780c0ff */
[----:B------:R0:W-:Y:S04]  /*b0a0*/  STL [R1+0x5c], R0 ;  /* 0x00005c0001007387 */ /* 0x0001e80000100800 */
[----:B------:R0:W-:Y:S05]  /*b0b0*/  STL [R1+0x58], RZ ;  /* 0x000058ff01007387 */ /* 0x0001ea0000100800 */
[----:B------:R-:W-:Y:S05]  /*b0c0*/  @!P0 BRA `(.L_x_301) ;  /* 0x0000002400648947 */ /* 0x000fea0003800000 */
[----:B0-----:R-:W0:Y:S01]  /*b0d0*/  S2R R0, SR_TID.X ;  /* 0x0000000000007919 */ /* 0x001e220000002100 */
[----:B------:R-:W-:Y:S01]  /*b0e0*/  MOV R2, 0x1 ;  /* 0x0000000100027802 */ /* 0x000fe20000000f00 */
[----:B------:R-:W-:Y:S01]  /*b0f0*/  ULDC UR42, c[0x0][0x658] ;  /* 0x00019600002a7ab9 */ /* 0x000fe20000000800 */
[----:B------:R-:W-:Y:S01]  /*b100*/  UMOV UR6, 0xffffffff ;  /* 0xffffffff00067882 */ /* 0x000fe20000000000 */
[----:B------:R-:W-:Y:S01]  /*b110*/  ULDC UR5, c[0x0][0x28c] ;  /* 0x0000a30000057ab9 */ /* 0x000fe20000000800 */
[----:B------:R-:W-:Y:S01]  /*b120*/  USHF.L.U32 UR6, UR6, UR42, URZ ;  /* 0x0000002a06067299 */ /* 0x000fe2000800063f */
[----:B------:R1:W-:Y:S01]  /*b130*/  STL [R1+0x5c], R2 ;  /* 0x00005c0201007387 */ /* 0x0003e20000100800 */
[----:B------:R-:W-:Y:S01]  /*b140*/  UIADD3 UR7, UR5, 0x1f, URZ ;  /* 0x0000001f05077890 */ /* 0x000fe2000fffe03f */
[----:B------:R-:W-:Y:S01]  /*b150*/  BSSY B7, `(.L_x_301) ;  /* 0x0000250000077945 */ /* 0x000fe20003800000 */
[----:B------:R-:W-:Y:S01]  /*b160*/  UMOV UR8, 0x1 ;  /* 0x0000000100087882 */ /* 0x000fe20000000000 */
[----:B------:R-:W-:Y:S01]  /*b170*/  ULDC UR4, c[0x0][0xc] ;  /* 0x0000030000047ab9 */ /* 0x000fe20000000800 */
[----:B------:R-:W-:Y:S01]  /*b180*/  ULDC UR5, c[0x0][0x10] ;  /* 0x0000040000057ab9 */ /* 0x000fe20000000800 */
[----:B------:R-:W-:-:S02]  /*b190*/  USHF.L.U32 UR42, UR8, UR42, URZ ;  /* 0x0000002a082a7299 */ /* 0x000fc4000800063f */
[----:B------:R-:W-:Y:S02]  /*b1a0*/  USHF.R.S32.HI UR8, URZ, 0x1f, UR7 ;  /* 0x0000001f3f087899 */ /* 0x000fe40008011407 */
[----:B------:R-:W-:Y:S02]  /*b1b0*/  UIMAD.WIDE.U32 UR4, UR4, UR5, URZ ;  /* 0x00000005040472a5 */ /* 0x000fe4000f8e003f */
[----:B------:R-:W-:Y:S02]  /*b1c0*/  ULOP3.LUT UR43, URZ, UR6, URZ, 0x33, !UPT ;  /* 0x000000063f2b7292 */ /* 0x000fe4000f8e333f */
[----:B------:R-:W-:Y:S01]  /*b1d0*/  ULEA.HI UR8, UR8, UR7, URZ, 0x5 ;  /* 0x0000000708087291 */ /* 0x000fe2000f8f283f */
[----:B------:R-:W-:Y:S01]  /*b1e0*/  ULDC UR6, c[0x0][0x14] ;  /* 0x0000050000067ab9 */ /* 0x000fe20000000800 */
[----:B------:R-:W-:Y:S01]  /*b1f0*/  ULDC UR41, c[0x0][0x600] ;  /* 0x0001800000297ab9 */ /* 0x000fe20000000800 */
[----:B------:R-:W-:Y:S02]  /*b200*/  UIMAD.WIDE.U32 UR38, UR4, UR6, URZ ;  /* 0x00000006042672a5 */ /* 0x000fe4000f8e003f */
[----:B------:R-:W-:-:S02]  /*b210*/  UIMAD UR45, UR5, UR6, URZ ;  /* 0x00000006052d72a4 */ /* 0x000fc4000f8e023f */
[----:B------:R-:W-:Y:S02]  /*b220*/  ULOP3.LUT UR46, UR40, 0x2, URZ, 0xfc, !UPT ;  /* 0x00000002282e7892 */ /* 0x000fe4000f8efc3f */
[----:B------:R-:W-:Y:S01]  /*b230*/  UIADD3 UR41, UR41, -0x1, URZ ;  /* 0xffffffff29297890 */ /* 0x000fe2000fffe03f */
[C---:B0-----:R-:W-:Y:S01]  /*b240*/  LOP3.LUT P1, RZ, R0.reuse, 0x7f, RZ, 0xc0, !PT ;  /* 0x0000007f00ff7812 */ /* 0x041fe2000782c0ff */
[----:B------:R-:W-:Y:S01]  /*b250*/  USHF.R.S32.HI UR44, URZ, 0x5, UR8 ;  /* 0x000000053f2c7899 */ /* 0x000fe20008011408 */
[----:B------:R-:W-:Y:S01]  /*b260*/  LOP3.LUT P0, RZ, R0, 0x1f, RZ, 0xc0, !PT ;  /* 0x0000001f00ff7812 */ /* 0x000fe2000780c0ff */
[----:B------:R-:W-:Y:S01]  /*b270*/  IMAD.MOV.U32 R0, RZ, RZ, 0x1 ;  /* 0x00000001ff007424 */ /* 0x000fe200078e00ff */
[----:B------:R-:W-:Y:S02]  /*b280*/  UIADD3 UR45, UR39, UR45, URZ ;  /* 0x0000002d272d7290 */ /* 0x000fe4000fffe03f */
[----:B------:R-:W-:Y:S01]  /*b290*/  PLOP3.LUT P0, PT, P0, P1, PT, 0x8a, 0x0 ;  /* 0x000000000000781c */ /* 0x000fe20000703172 */
[----:B------:R-:W-:-:S03]  /*b2a0*/  ULDC.64 UR36, c[0x0][0x198] ;  /* 0x0000660000247ab9 */ /* 0x000fc60000000a00 */
[----:B------:R-:W-:-:S05]  /*b2b0*/  P2R R3, PR, RZ, 0x1 ;  /* 0x00000001ff037803 */ /* 0x000fca0000000000 */
[----:B------:R1:W-:Y:S04]  /*b2c0*/  STL [R1+0x48], R3 ;  /* 0x0000480301007387 */ /* 0x0003e80000100800 */
[----:B------:R1:W-:Y:S04]  /*b2d0*/  STL [R1+0x58], RZ ;  /* 0x000058ff01007387 */ /* 0x0003e80000100800 */
[----:B------:R1:W-:Y:S02]  /*b2e0*/  STL.S16 [R1+0x60], R0 ;  /* 0x0000600001007387 */ /* 0x0003e40000100600 */
.L_x_315:
[----:B------:R-:W-:-:S03]  /*b2f0*/  UMOV UR4, 0xffffffff ;  /* 0xffffffff00047882 */ /* 0x000fc60000000000 */
[----:B-1----:R-:W-:Y:S05]  /*b300*/  BRA.DIV UR4, `(.L_x_302) ;  /* 0x0000002e04807947 */ /* 0x002fea000b800000 */
[----:B------:R-:W-:-:S13]  /*b310*/  ELECT P6, URZ, PT ;  /* 0x00000000003f782f */ /* 0x000fda00038c0000 */
.L_x_340:
[----:B------:R-:W-:Y:S04]  /*b320*/  BSSY B6, `(.L_x_303) ;  /* 0x00001b0000067945 */ /* 0x000fe80003800000 */
[----:B------:R-:W-:Y:S05]  /*b330*/  @!P6 BRA `(.L_x_304) ;  /* 0x0000001800b8e947 */ /* 0x000fea0003800000 */
[----:B-1----:R-:W0:Y:S01]  /*b340*/  S2R R3, SR_CgaCtaId ;  /* 0x0000000000037919 */ /* 0x002e220000008800 */
[----:B------:R-:W-:-:S04]  /*b350*/  MOV R0, 0x400 ;  /* 0x0000040000007802 */ /* 0x000fc80000000f00 */
[----:B0-----:R-:W-:-:S05]  /*b360*/  LEA R18, R3, R0, 0x18 ;  /* 0x0000000003127211 */ /* 0x001fca00078ec0ff */
[----:B------:R0:W-:Y:S01]  /*b370*/  STL [R1+0x54], R18 ;  /* 0x0000541201007387 */ /* 0x0001e20000100800 */
[----:B------:R-:W-:-:S05]  /*b380*/  VIADD R0, R18, 0x200 ;  /* 0x0000020012007836 */ /* 0x000fca0000000000 */
[----:B------:R-:W-:-:S13]  /*b390*/  LOP3.LUT P0, RZ, R0, 0x9f, RZ, 0xc0, !PT ;  /* 0x0000009f00ff7812 */ /* 0x000fda000780c0ff */
[----:B0-----:R-:W-:Y:S05]  /*b3a0*/  @!P0 BRA `(.L_x_305) ;  /* 0x0000000000408947 */ /* 0x001fea0003800000 */
[----:B------:R-:W-:Y:S01]  /*b3b0*/  MOV R2, 0x0 ;  /* 0x0000000000027802 */ /* 0x000fe20000000f00 */
[----:B------:R-:W-:Y:S01]  /*b3c0*/  ULDC.64 UR4, c[0x4][0x78] ;  /* 0x01001e0000047ab9 */ /* 0x000fe20000000a00 */
[----:B------:R-:W-:Y:S01]  /*b3d0*/  ULDC.64 UR6, c[0x4][0x8] ;  /* 0x0100020000067ab9 */ /* 0x000fe20000000a00 */
[----:B------:R-:W-:Y:S01]  /*b3e0*/  IMAD.U32 R4, RZ, RZ, UR4 ;  /* 0x00000004ff047e24 */ /* 0x000fe2000f8e00ff */
[----:B------:R-:W-:Y:S01]  /*b3f0*/  MOV R5, UR5 ;  /* 0x0000000500057c02 */ /* 0x000fe20008000f00 */
[----:B------:R-:W-:Y:S01]  /*b400*/  ULDC.64 UR4, c[0x4][0x80] ;  /* 0x0100200000047ab9 */ /* 0x000fe20000000a00 */
[----:B------:R-:W0:Y:S01]  /*b410*/  LDC.64 R2, c[0x4][R2] ;  /* 0x0100000002027b82 */ /* 0x000e220000000a00 */
[----:B------:R-:W-:Y:S01]  /*b420*/  IMAD.U32 R6, RZ, RZ, UR4 ;  /* 0x00000004ff067e24 */ /* 0x000fe2000f8e00ff */
[----:B------:R-:W-:Y:S01]  /*b430*/  MOV R10, UR6 ;  /* 0x00000006000a7c02 */ /* 0x000fe20008000f00 */
[----:B------:R-:W-:Y:S01]  /*b440*/  IMAD.U32 R7, RZ, RZ, UR5 ;  /* 0x00000005ff077e24 */ /* 0x000fe2000f8e00ff */
[----:B------:R-:W-:Y:S01]  /*b450*/  MOV R12, 0x1 ;  /* 0x00000001000c7802 */ /* 0x000fe20000000f00 */
[----:B------:R-:W-:-:S02]  /*b460*/  IMAD.U32 R11, RZ, RZ, UR7 ;  /* 0x00000007ff0b7e24 */ /* 0x000fc4000f8e00ff */
[----:B------:R-:W-:Y:S02]  /*b470*/  IMAD.MOV.U32 R8, RZ, RZ, 0x70 ;  /* 0x00000070ff087424 */ /* 0x000fe400078e00ff */
[----:B------:R-:W-:-:S07]  /*b480*/  IMAD.MOV.U32 R13, RZ, RZ, RZ ;  /* 0x000000ffff0d7224 */ /* 0x000fce00078e00ff */
[----:B------:R-:W-:-:S07]  /*b490*/  LEPC R20, `(.L_x_305) ;  /* 0x000000001014794e */ /* 0x000fce0000000000 */
[----:B0-----:R-:W-:Y:S05]  /*b4a0*/  CALL.ABS.NOINC R2 ;  /* 0x0000000002007343 */ /* 0x001fea0003c00000 */
.L_x_305:
[----:B------:R-:W-:-:S05]  /*b4b0*/  VIADD R0, R18, 0x20200 ;  /* 0x0002020012007836 */ /* 0x000fca0000000000 */
[----:B------:R-:W-:-:S13]  /*b4c0*/  LOP3.LUT P0, RZ, R0, 0x9f, RZ, 0xc0, !PT ;  /* 0x0000009f00ff7812 */ /* 0x000fda000780c0ff */
[----:B------:R-:W-:Y:S05]  /*b4d0*/  @!P0 BRA `(.L_x_306) ;  /* 0x0000000000408947 */ /* 0x000fea0003800000 */
[----:B------:R-:W-:Y:S01]  /*b4e0*/  MOV R2, 0x0 ;  /* 0x0000000000027802 */ /* 0x000fe20000000f00 */
[----:B------:R-:W-:Y:S01]  /*b4f0*/  ULDC.64 UR4, c[0x4][0x78] ;  /* 0x01001e0000047ab9 */ /* 0x000fe20000000a00 */
[----:B------:R-:W-:Y:S01]  /*b500*/  ULDC.64 UR6, c[0x4][0x10] ;  /* 0x0100040000067ab9 */ /* 0x000fe20000000a00 */
[----:B------:R-:W-:Y:S01]  /*b510*/  MOV R4, UR4 ;  /* 0x0000000400047c02 */ /* 0x000fe20008000f00 */
[----:B------:R-:W-:Y:S01]  /*b520*/  IMAD.U32 R5, RZ, RZ, UR5 ;  /* 0x00000005ff057e24 */ /* 0x000fe2000f8e00ff */
        /* <DEDUP_REMOVED lines=11> */
.L_x_306:
[----:B------:R-:W0:Y:S02]  /*b5e0*/  LDC R0, c[0x0][0x28c] ;  /* 0x0000a300ff007b82 */ /* 0x000e240000000800 */
[----:B0-----:R-:W-:-:S13]  /*b5f0*/  ISETP.GE.AND P0, PT, R0, 0x1, PT ;  /* 0x000000010000780c */ /* 0x001fda0003f06270 */
[----:B------:R-:W-:Y:S05]  /*b600*/  @!P0 BRA `(.L_x_304) ;  /* 0x0000001800048947 */ /* 0x000fea0003800000 */
[----:B------:R-:W-:Y:S01]  /*b610*/  SHF.L.U32 R0, R17, 0x8, RZ ;  /* 0x0000000811007819 */ /* 0x000fe200000006ff */
[----:B------:R0:W5:Y:S01]  /*b620*/  LDL R5, [R1+0x5c] ;  /* 0x00005c0001057983 */ /* 0x0001620000100800 */
[----:B------:R-:W-:Y:S01]  /*b630*/  IMAD.SHL.U32 R2, R16, 0x80, RZ ;  /* 0x0000008010027824 */ /* 0x000fe200078e00ff */
[----:B------:R-:W-:Y:S01]  /*b640*/  MOV R4, UR44 ;  /* 0x0000002c00047c02 */ /* 0x000fe20008000f00 */
[----:B------:R-:W-:Y:S01]  /*b650*/  IMAD.MOV.U32 R3, RZ, RZ, RZ ;  /* 0x000000ffff037224 */ /* 0x000fe200078e00ff */
[----:B------:R0:W5:Y:S01]  /*b660*/  LDL R6, [R1+0x58] ;  /* 0x0000580001067983 */ /* 0x0001620000100800 */
[C---:B------:R-:W-:Y:S02]  /*b670*/  VIADD R8, R0.reuse, 0x8 ;  /* 0x0000000800087836 */ /* 0x040fe40000000000 */
[C---:B------:R-:W-:Y:S01]  /*b680*/  VIADD R9, R0.reuse, 0x10 ;  /* 0x0000001000097836 */ /* 0x040fe20000000000 */
[C---:B------:R-:W-:Y:S02]  /*b690*/  IADD3 R7, R0.reuse, 0x18, RZ ;  /* 0x0000001800077810 */ /* 0x040fe40007ffe0ff */
[----:B------:R1:W-:Y:S04]  /*b6a0*/  STL [R1+0x40], R8 ;  /* 0x0000400801007387 */ /* 0x0003e80000100800 */
[----:B------:R2:W-:Y:S01]  /*b6b0*/  STL [R1+0x3c], R9 ;  /* 0x00003c0901007387 */ /* 0x0005e20000100800 */
[----:B-1----:R-:W-:-:S03]  /*b6c0*/  VIADD R8, R0, 0x20 ;  /* 0x0000002000087836 */ /* 0x002fc60000000000 */
[----:B------:R1:W-:Y:S01]  /*b6d0*/  STL [R1+0x38], R7 ;  /* 0x0000380701007387 */ /* 0x0003e20000100800 */
[----:B--2---:R-:W-:-:S03]  /*b6e0*/  VIADD R9, R0, 0x28 ;  /* 0x0000002800097836 */ /* 0x004fc60000000000 */
[----:B------:R2:W-:Y:S04]  /*b6f0*/  STL [R1+0x34], R8 ;  /* 0x0000340801007387 */ /* 0x0005e80000100800 */
[----:B------:R3:W-:Y:S01]  /*b700*/  STL [R1+0x30], R9 ;  /* 0x0000300901007387 */ /* 0x0007e20000100800 */
[C---:B-1----:R-:W-:Y:S01]  /*b710*/  IADD3 R7, R0.reuse, 0x30, RZ ;  /* 0x0000003000077810 */ /* 0x042fe20007ffe0ff */
[----:B--2---:R-:W-:-:S04]  /*b720*/  VIADD R8, R0, 0x38 ;  /* 0x0000003800087836 */ /* 0x004fc80000000000 */
[----:B------:R1:W-:Y:S01]  /*b730*/  STL [R1+0x2c], R7 ;  /* 0x00002c0701007387 */ /* 0x0003e20000100800 */
[----:B---3--:R-:W-:-:S03]  /*b740*/  VIADD R9, R0, 0x40 ;  /* 0x0000004000097836 */ /* 0x008fc60000000000 */
        /* <DEDUP_REMOVED lines=18> */
[----:B------:R2:W-:Y:S01]  /*b870*/  STL [R1+0x4], R8 ;  /* 0x0000040801007387 */ /* 0x0005e20000100800 */
[C---:B------:R-:W-:Y:S01]  /*b880*/  IADD3 R10, R0.reuse, 0xa8, RZ ;  /* 0x000000a8000a7810 */ /* 0x040fe20007ffe0ff */
[C---:B------:R-:W-:Y:S01]  /*b890*/  VIADD R11, R0.reuse, 0xb0 ;  /* 0x000000b0000b7836 */ /* 0x040fe20000000000 */
[C---:B------:R-:W-:Y:S01]  /*b8a0*/  IADD3 R13, R0.reuse, 0xc0, RZ ;  /* 0x000000c0000d7810 */ /* 0x040fe20007ffe0ff */
[----:B------:R3:W-:Y:S01]  /*b8b0*/  STL [R1], R9 ;  /* 0x0000000901007387 */ /* 0x0007e20000100800 */
[C---:B------:R-:W-:Y:S01]  /*b8c0*/  VIADD R12, R0.reuse, 0xb8 ;  /* 0x000000b8000c7836 */ /* 0x040fe20000000000 */
[C---:B-1----:R-:W-:Y:S01]  /*b8d0*/  IADD3 R7, R0.reuse, 0x90, RZ ;  /* 0x0000009000077810 */ /* 0x042fe20007ffe0ff */
[C---:B------:R-:W-:Y:S01]  /*b8e0*/  VIADD R14, R0.reuse, 0xc8 ;  /* 0x000000c8000e7836 */ /* 0x040fe20000000000 */
[C---:B------:R-:W-:Y:S01]  /*b8f0*/  IADD3 R16, R0.reuse, 0xd8, RZ ;  /* 0x000000d800107810 */ /* 0x040fe20007ffe0ff */
[C---:B------:R-:W-:Y:S01]  /*b900*/  VIADD R15, R0.reuse, 0xd0 ;  /* 0x000000d0000f7836 */ /* 0x040fe20000000000 */
[C---:B------:R-:W-:Y:S01]  /*b910*/  IADD3 R19, R0.reuse, 0xf0, RZ ;  /* 0x000000f000137810 */ /* 0x040fe20007ffe0ff */
[----:B--2---:R-:W-:Y:S01]  /*b920*/  VIADD R8, R0, 0x98 ;  /* 0x0000009800087836 */ /* 0x004fe20000000000 */
[----:B------:R-:W-:Y:S01]  /*b930*/  IADD3 R22, R2, 0x10, RZ ;  /* 0x0000001002167810 */ /* 0x000fe20007ffe0ff */
[----:B------:R-:W-:Y:S01]  /*b940*/  VIADD R17, R0, 0xe0 ;  /* 0x000000e000117836 */ /* 0x000fe20000000000 */
[----:B------:R-:W-:Y:S01]  /*b950*/  IADD3 R25, R2, 0x28, RZ ;  /* 0x0000002802197810 */ /* 0x000fe20007ffe0ff */
[----:B---3--:R-:W-:Y:S01]  /*b960*/  VIADD R9, R0, 0xa0 ;  /* 0x000000a000097836 */ /* 0x008fe20000000000 */
[----:B------:R-:W-:Y:S01]  /*b970*/  IADD3 R28, R2, 0x40, RZ ;  /* 0x00000040021c7810 */ /* 0x000fe20007ffe0ff */
[----:B------:R-:W-:Y:S01]  /*b980*/  VIADD R18, R0, 0xe8 ;  /* 0x000000e800127836 */ /* 0x000fe20000000000 */
[----:B------:R-:W-:Y:S01]  /*b990*/  IADD3 R31, R2, 0x58, RZ ;  /* 0x00000058021f7810 */ /* 0x000fe20007ffe0ff */
[----:B------:R-:W-:Y:S01]  /*b9a0*/  VIADD R20, R0, 0xf8 ;  /* 0x000000f800147836 */ /* 0x000fe20000000000 */
[C---:B------:R-:W-:Y:S01]  /*b9b0*/  IADD3 R34, R2.reuse, 0x70, RZ ;  /* 0x0000007002227810 */ /* 0x040fe20007ffe0ff */
[----:B------:R-:W-:-:S02]  /*b9c0*/  VIADD R21, R2, 0x8 ;  /* 0x0000000802157836 */ /* 0x000fc40000000000 */
[C---:B------:R-:W-:Y:S02]  /*b9d0*/  VIADD R23, R2.reuse, 0x18 ;  /* 0x0000001802177836 */ /* 0x040fe40000000000 */
[C---:B------:R-:W-:Y:S02]  /*b9e0*/  VIADD R24, R2.reuse, 0x20 ;  /* 0x0000002002187836 */ /* 0x040fe40000000000 */
[C---:B------:R-:W-:Y:S02]  /*b9f0*/  VIADD R26, R2.reuse, 0x30 ;  /* 0x00000030021a7836 */ /* 0x040fe40000000000 */
[C---:B------:R-:W-:Y:S02]  /*ba00*/  VIADD R27, R2.reuse, 0x38 ;  /* 0x00000038021b7836 */ /* 0x040fe40000000000 */
[C---:B------:R-:W-:Y:S02]  /*ba10*/  VIADD R29, R2.reuse, 0x48 ;  /* 0x00000048021d7836 */ /* 0x040fe40000000000 */
[----:B------:R-:W-:-:S02]  /*ba20*/  VIADD R30, R2, 0x50 ;  /* 0x00000050021e7836 */ /* 0x000fc40000000000 */
[C---:B------:R-:W-:Y:S02]  /*ba30*/  VIADD R32, R2.reuse, 0x60 ;  /* 0x0000006002207836 */ /* 0x040fe40000000000 */
[C---:B------:R-:W-:Y:S02]  /*ba40*/  VIADD R33, R2.reuse, 0x68 ;  /* 0x0000006802217836 */ /* 0x040fe40000000000 */
[----:B0-----:R-:W-:-:S07]  /*ba50*/  VIADD R35, R2, 0x78 ;  /* 0x0000007802237836 */ /* 0x001fce0000000000 */
.L_x_310:
[----:B------:R0:W-:Y:S04]  /*ba60*/  STL [R1+0x64], R0 ;  /* 0x0000640001007387 */ /* 0x0001e80000100800 */
[----:B0-----:R-:W2:Y:S01]  /*ba70*/  LDL R0, [R1+0x54] ;  /* 0x0000540001007983 */ /* 0x001ea20000100800 */
[----:B-----5:R-:W-:Y:S01]  /*ba80*/  SHF.L.U32 R37, R5, 0x1f, RZ ;  /* 0x0000001f05257819 */ /* 0x020fe200000006ff */
[----:B--2---:R-:W-:Y:S02]  /*ba90*/  IMAD R36, R6, 0x8, R0 ;  /* 0x0000000806247824 */ /* 0x004fe400078e0200 */
[----:B------:R0:W5:Y:S02]  /*baa0*/  LDL.LU R0, [R1+0x64] ;  /* 0x0000640001007983 */ /* 0x0001640000300800 */
[----:B------:R-:W1:Y:S02]  /*bab0*/  SYNCS.PHASECHK.TRANS64.TRYWAIT P0, [R36+URZ+0x20], R37 ;  /* 0x00002025240075a7 */ /* 0x000e64000800017f */
[----:B01----:R-:W-:Y:S05]  /*bac0*/  @!P0 BRA `(.L_x_307) ;  /* 0x0000002400b08947 */ /* 0x003fea0003800000 */
.L_x_341:
[----:B-----5:R1:W-:Y:S02]  /*bad0*/  STL [R1+0x64], R0 ;  /* 0x0000640001007387 */ /* 0x0203e40000100800 */
[----:B-1----:R-:W1:Y:S02]  /*bae0*/  S2R R0, SR_TID.X ;  /* 0x0000000000007919 */ /* 0x002e640000002100 */
[----:B-1----:R-:W-:Y:S02]  /*baf0*/  LOP3.LUT P0, RZ, R0, 0x7f, RZ, 0xc0, !PT ;  /* 0x0000007f00ff7812 */ /* 0x002fe4000780c0ff */
[----:B------:R1:W5:Y:S01]  /*bb00*/  LDL.LU R0, [R1+0x64] ;  /* 0x0000640001007983 */ /* 0x0003620000300800 */
[----:B------:R-:W-:-:S04]  /*bb10*/  UPRMT UR4, UR46, 0x9910, URZ ;  /* 0x000099102e047896 */ /* 0x000fc8000800003f */
[----:B------:R-:W-:-:S06]  /*bb20*/  UISETP.NE.AND UP0, UPT, UR4, 0x2, UPT ;  /* 0x000000020400788c */ /* 0x000fcc000bf05270 */
[----:B0-----:R-:W0:Y:S02]  /*bb30*/  @!P0 LDC R37, c[0x0][0x500] ;  /* 0x00014000ff258b82 */ /* 0x001e240000000800 */
[----:B0-----:R1:W-:Y:S01]  /*bb40*/  @!P0 SYNCS.ARRIVE.TRANS64 RZ, [R36+URZ], R37 ;  /* 0x0000002524ff89a7 */ /* 0x0013e2000800003f */
[----:B------:R-:W-:-:S13]  /*bb50*/  PLOP3.LUT P0, PT, PT, PT, UP0, 0x80, 0x0 ;  /* 0x000000000000781c */ /* 0x000fda0003f0f008 */
[----:B-1----:R-:W-:Y:S05]  /*bb60*/  @P0 BRA `(.L_x_308) ;  /* 0x0000000000040947 */ /* 0x002fea0003800000 */
[----:B------:R-:W-:Y:S01]  /*bb70*/  BPT.TRAP 0x1 ;  /* 0x000000040000795c */ /* 0x000fe20000300000 */
.L_x_308:
[----:B-----5:R0:W-:Y:S04]  /*bb80*/  STL [R1+0x64], R0 ;  /* 0x0000640001007387 */ /* 0x0201e80000100800 */
[----:B0-----:R-:W2:Y:S02]  /*bb90*/  LDL R0, [R1+0x48] ;  /* 0x0000480001007983 */ /* 0x001ea40000100800 */
[----:B--2---:R-:W-:Y:S02]  /*bba0*/  ISETP.NE.AND P0, PT, R0, RZ, PT ;  /* 0x000000ff0000720c */ /* 0x004fe40003f05270 */
[----:B------:R0:W5:Y:S11]  /*bbb0*/  LDL.LU R0, [R1+0x64] ;  /* 0x0000640001007983 */ /* 0x0001760000300800 */
[----:B0-----:R-:W-:Y:S05]  /*bbc0*/  @P0 BRA `(.L_x_309) ;  /* 0x0000000000040947 */ /* 0x001fea0003800000 */
[----:B------:R-:W-:Y:S01]  /*bbd0*/  BPT.TRAP 0x1 ;  /* 0x000000040000795c */ /* 0x000fe20000300000 */
.L_x_309:
[----:B------:R0:W-:Y:S04]  /*bbe0*/  STL [R1+0x78], R32 ;  /* 0x0000782001007387 */ /* 0x0001e80000100800 */
[----:B0-----:R-:W2:Y:S04]  /*bbf0*/  LDL R32, [R1+0x40] ;  /* 0x0000400001207983 */ /* 0x001ea80000100800 */
[----:B------:R0:W-:Y:S04]  /*bc00*/  STL [R1+0x74], R33 ;  /* 0x0000742101007387 */ /* 0x0001e80000100800 */
[----:B0-----:R-:W3:Y:S04]  /*bc10*/  LDL R33, [R1+0x3c] ;  /* 0x00003c0001217983 */ /* 0x001ee80000100800 */
[----:B------:R0:W-:Y:S04]  /*bc20*/  STL [R1+0x70], R34 ;  /* 0x0000702201007387 */ /* 0x0001e80000100800 */
[----:B0-----:R-:W4:Y:S04]  /*bc30*/  LDL R34, [R1+0x54] ;  /* 0x0000540001227983 */ /* 0x001f280000100800 */
[----:B------:R-:W-:Y:S04]  /*bc40*/  STL [R1+0x6c], R35 ;  /* 0x00006c2301007387 */ /* 0x000fe80000100800 */
[----:B------:R0:W-:Y:S04]  /*bc50*/  STL [R1+0x68], R5 ;  /* 0x0000680501007387 */ /* 0x0001e80000100800 */
[----:B0-----:R-:W4:Y:S04]  /*bc60*/  LDL R5, [R1+0x44] ;  /* 0x0000440001057983 */ /* 0x001f280000100800 */
[----:B------:R0:W-:Y:S01]  /*bc70*/  STL [R1+0x64], R4 ;  /* 0x0000640401007387 */ /* 0x0001e20000100800 */
[----:B------:R-:W-:-:S03]  /*bc80*/  R2UR UR9, R36 ;  /* 0x00000000240972ca */ /* 0x000fc600000e0000 */
[----:B------:R-:W4:Y:S04]  /*bc90*/  LDL R35, [R1+0x34] ;  /* 0x0000340001237983 */ /* 0x000f280000100800 */
[----:B0-----:R-:W4:Y:S01]  /*bca0*/  LDL R4, [R1+0x38] ;  /* 0x0000380001047983 */ /* 0x001f220000100800 */
[----:B--2---:R-:W-:Y:S02]  /*bcb0*/  R2UR UR20, R32 ;  /* 0x00000000201472ca */ /* 0x004fe400000e0000 */
[----:B---3--:R-:W-:Y:S02]  /*bcc0*/  R2UR UR21, R33 ;  /* 0x00000000211572ca */ /* 0x008fe400000e0000 */
[----:B----4-:R-:W-:-:S04]  /*bcd0*/  LEA R36, R6, R34, 0xf ;  /* 0x0000002206247211 */ /* 0x010fc800078e78ff */
[----:B------:R-:W-:Y:S01]  /*bce0*/  R2UR UR16, R36 ;  /* 0x00000000241072ca */ /* 0x000fe200000e0000 */
[----:B------:R-:W-:Y:S02]  /*bcf0*/  IMAD R36, R6, 0x4000, R34 ;  /* 0x0000400006247824 */ /* 0x000fe400078e0222 */
[----:B------:R-:W2:Y:S04]  /*bd00*/  LDL R34, [R1+0x30] ;  /* 0x0000300001227983 */ /* 0x000ea80000100800 */
[----:B------:R-:W3:Y:S01]  /*bd10*/  LDL.LU R32, [R1+0x78] ;  /* 0x0000780001207983 */ /* 0x000ee20000300800 */
[----:B------:R-:W-:-:S03]  /*bd20*/  R2UR UR12, R5 ;  /* 0x00000000050c72ca */ /* 0x000fc600000e0000 */
[----:B------:R-:W4:Y:S04]  /*bd30*/  LDL R5, [R1+0x2c] ;  /* 0x00002c0001057983 */ /* 0x000f280000100800 */
[----:B------:R-:W3:Y:S01]  /*bd40*/  LDL.LU R33, [R1+0x74] ;  /* 0x0000740001217983 */ /* 0x000ee20000300800 */
[----:B------:R-:W-:-:S03]  /*bd50*/  R2UR UR22, R4 ;  /* 0x00000000041672ca */ /* 0x000fc600000e0000 */
[----:B------:R-:W3:Y:S01]  /*bd60*/  LDL R4, [R1+0x28] ;  /* 0x0000280001047983 */ /* 0x000ee20000100800 */
[----:B------:R-:W-:Y:S01]  /*bd70*/  R2UR UR11, R3 ;  /* 0x00000000030b72ca */ /* 0x000fe200000e0000 */
[----:B------:R-:W-:Y:S01]  /*bd80*/  UIADD3 UR14, UP0, UR36, 0xf0, URZ ;  /* 0x000000f0240e7890 */ /* 0x000fe2000ff1e03f */
[----:B-----5:R-:W-:Y:S01]  /*bd90*/  R2UR UR10, R0 ;  /* 0x00000000000a72ca */ /* 0x020fe200000e0000 */
[----:B------:R-:W-:Y:S02]  /*bda0*/  UIADD3 UR8, UR16, 0x200, URZ ;  /* 0x0000020010087890 */ /* 0x000fe4000fffe03f */
[----:B------:R-:W-:Y:S02]  /*bdb0*/  UIADD3.X UR15, URZ, UR37, URZ, UP0, !UPT ;  /* 0x000000253f0f7290 */ /* 0x000fe400087fe43f */
[----:B------:R-:W-:-:S06]  /*bdc0*/  UIADD3 UR17, UR16, 0x600, URZ ;  /* 0x0000060010117890 */ /* 0x000fcc000fffe03f */
[----:B------:R-:W-:Y:S01]  /*bdd0*/  USHF.L.U32 UR11, UR11, 0x5, URZ ;  /* 0x000000050b0b7899 */ /* 0x000fe2000800063f */
[----:B------:R-:W-:Y:S01]  /*bde0*/  UMOV UR4, 0x0 ;  /* 0x0000000000047882 */ /* 0x000fe20000000000 */
[----:B------:R-:W-:-:S07]  /*bdf0*/  UMOV UR5, 0x10000000 ;  /* 0x1000000000057882 */ /* 0x000fce0000000000 */
[----:B------:R0:W-:Y:S02]  /*be00*/  UTMALDG.3D [UR8], [UR14], desc[UR4] ;  /* 0x000004080e0075b4 */ /* 0x0001e40008011000 */
[----:B0-----:R-:W-:Y:S01]  /*be10*/  UMOV UR8, UR17 ;  /* 0x0000001100087c82 */ /* 0x001fe20008000000 */
[----:B------:R-:W-:Y:S02]  /*be20*/  UMOV UR10, UR20 ;  /* 0x00000014000a7c82 */ /* 0x000fe40008000000 */
[----:B------:R0:W-:Y:S02]  /*be30*/  UTMALDG.3D [UR8], [UR14], desc[UR4] ;  /* 0x000004080e0075b4 */ /* 0x0001e40008011000 */
[----:B0-----:R-:W-:Y:S01]  /*be40*/  UMOV UR10, UR21 ;  /* 0x00000015000a7c82 */ /* 0x001fe20008000000 */
[----:B--2---:R-:W-:Y:S02]  /*be50*/  R2UR UR24, R34 ;  /* 0x00000000221872ca */ /* 0x004fe400000e0000 */
[----:B------:R-:W2:Y:S01]  /*be60*/  LDL R34, [R1+0x24] ;  /* 0x0000240001227983 */ /* 0x000ea20000100800 */
[----:B----4-:R-:W-:-:S03]  /*be70*/  R2UR UR20, R5 ;  /* 0x00000000051472ca */ /* 0x010fc600000e0000 */
[----:B------:R-:W4:Y:S01]  /*be80*/  LDL R5, [R1+0x20] ;  /* 0x0000200001057983 */ /* 0x000f220000100800 */
[----:B---3--:R-:W-:-:S03]  /*be90*/  R2UR UR21, R4 ;  /* 0x00000000041572ca */ /* 0x008fc600000e0000 */
[----:B------:R-:W3:Y:S01]  /*bea0*/  LDL R4, [R1+0x1c] ;  /* 0x00001c0001047983 */ /* 0x000ee20000100800 */
[----:B------:R-:W-:Y:S01]  /*beb0*/  R2UR UR23, R35 ;  /* 0x00000000231772ca */ /* 0x000fe200000e0000 */
[----:B------:R-:W-:Y:S02]  /*bec0*/  UIADD3 UR18, UR16, 0xa00, URZ ;  /* 0x00000a0010127890 */ /* 0x000fe4000fffe03f */
[----:B------:R-:W-:Y:S01]  /*bed0*/  UIADD3 UR19, UR16, 0xe00, URZ ;  /* 0x00000e0010137890 */ /* 0x000fe2000fffe03f */
[----:B------:R-:W3:Y:S01]  /*bee0*/  LDL R35, [R1+0x8] ;  /* 0x0000080001237983 */ /* 0x000ee20000100800 */
[----:B------:R-:W-:-:S03]  /*bef0*/  UIADD3 UR17, UR16, 0x1200, URZ ;  /* 0x0000120010117890 */ /* 0x000fc6000fffe03f */
[----:B------:R-:W-:Y:S02]  /*bf00*/  UMOV UR8, UR18 ;  /* 0x0000001200087c82 */ /* 0x000fe40008000000 */
[----:B------:R0:W-:Y:S02]  /*bf10*/  UTMALDG.3D [UR8], [UR14], desc[UR4] ;  /* 0x000004080e0075b4 */ /* 0x0001e40008011000 */
[----:B0-----:R-:W-:Y:S01]  /*bf20*/  UMOV UR8, UR19 ;  /* 0x0000001300087c82 */ /* 0x001fe20008000000 */
[----:B------:R-:W-:Y:S02]  /*bf30*/  UMOV UR10, UR22 ;  /* 0x00000016000a7c82 */ /* 0x000fe40008000000 */
[----:B------:R0:W-:Y:S02]  /*bf40*/  UTMALDG.3D [UR8], [UR14], desc[UR4] ;  /* 0x000004080e0075b4 */ /* 0x0001e40008011000 */
[----:B0-----:R-:W-:Y:S01]  /*bf50*/  UMOV UR8, UR17 ;  /* 0x0000001100087c82 */ /* 0x001fe20008000000 */
[----:B------:R-:W-:-:S02]  /*bf60*/  UMOV UR10, UR23 ;  /* 0x00000017000a7c82 */ /* 0x000fc40008000000 */
        /* <DEDUP_REMOVED lines=8> */
[----:B------:R-:W-:Y:S02]  /*bff0*/  UIADD3 UR18, UR16, 0x1600, URZ ;  /* 0x0000160010127890 */ /* 0x000fe4000fffe03f */
[----:B------:R-:W-:Y:S02]  /*c000*/  UIADD3 UR19, UR16, 0x1a00, URZ ;  /* 0x00001a0010137890 */ /* 0x000fe4000fffe03f */
        /* <DEDUP_REMOVED lines=15> */
[----:B------:R-:W3:Y:S01]  /*c100*/  LDL R4, [R1] ;  /* 0x0000000001047983 */ /* 0x000ee20000100800 */
[----:B------:R-:W-:Y:S02]  /*c110*/  UIADD3 UR18, UR16, 0x2200, URZ ;  /* 0x0000220010127890 */ /* 0x000fe4000fffe03f */
[----:B------:R-:W-:Y:S02]  /*c120*/  UIADD3 UR19, UR16, 0x2600, URZ ;  /* 0x0000260010137890 */ /* 0x000fe4000fffe03f */
[----:B------:R-:W-:-:S03]  /*c130*/  UIADD3 UR17, UR16, 0x2a00, URZ ;  /* 0x00002a0010117890 */ /* 0x000fc6000fffe03f */
[----:B------:R-:W-:Y:S01]  /*c140*/  UMOV UR8, UR18 ;  /* 0x0000001200087c82 */ /* 0x000fe20008000000 */
[----:B------:R-:W-:Y:S01]  /*c150*/  UIADD3 UR18, UR16, 0x2e00, URZ ;  /* 0x00002e0010127890 */ /* 0x000fe2000fffe03f */
[----:B------:R0:W-:Y:S02]  /*c160*/  UTMALDG.3D [UR8], [UR14], desc[UR4] ;  /* 0x000004080e0075b4 */ /* 0x0001e40008011000 */
[----:B0-----:R-:W-:Y:S01]  /*c170*/  UMOV UR8, UR19 ;  /* 0x0000001300087c82 */ /* 0x001fe20008000000 */
[----:B------:R-:W-:Y:S02]  /*c180*/  UMOV UR10, UR23 ;  /* 0x00000017000a7c82 */ /* 0x000fe40008000000 */
[----:B------:R0:W-:Y:S02]  /*c190*/  UTMALDG.3D [UR8], [UR14], desc[UR4] ;  /* 0x000004080e0075b4 */ /* 0x0001e40008011000 */
[----:B0-----:R-:W-:Y:S01]  /*c1a0*/  UMOV UR8, UR17 ;  /* 0x0000001100087c82 */ /* 0x001fe20008000000 */
[----:B------:R-:W-:-:S02]  /*c1b0*/  UMOV UR10, UR24 ;  /* 0x00000018000a7c82 */ /* 0x000fc40008000000 */
[----:B------:R0:W-:Y:S01]  /*c1c0*/  UTMALDG.3D [UR8], [UR14], desc[UR4] ;  /* 0x000004080e0075b4 */ /* 0x0001e20008011000 */
[----:B------:R-:W-:Y:S01]  /*c1d0*/  R2UR UR24, R35 ;  /* 0x00000000231872ca */ /* 0x000fe200000e0000 */
[----:B0-----:R-:W-:Y:S01]  /*c1e0*/  UMOV UR8, UR18 ;  /* 0x0000001200087c82 */ /* 0x001fe20008000000 */
[----:B------:R-:W-:Y:S02]  /*c1f0*/  UMOV UR10, UR20 ;  /* 0x00000014000a7c82 */ /* 0x000fe40008000000 */
[----:B------:R0:W-:Y:S02]  /*c200*/  UTMALDG.3D [UR8], [UR14], desc[UR4] ;  /* 0x000004080e0075b4 */ /* 0x0001e40008011000 */
[----:B0-----:R-:W-:Y:S01]  /*c210*/  UMOV UR10, UR21 ;  /* 0x00000015000a7c82 */ /* 0x001fe20008000000 */
[----:B--2---:R-:W-:Y:S02]  /*c220*/  R2UR UR23, R34 ;  /* 0x00000000221772ca */ /* 0x004fe400000e0000 */
[----:B------:R-:W2:Y:S04]  /*c230*/  LDL.LU R34, [R1+0x70] ;  /* 0x0000700001227983 */ /* 0x000ea80000300800 */
[----:B------:R-:W2:Y:S01]  /*c240*/  LDL.LU R35, [R1+0x6c] ;  /* 0x00006c0001237983 */ /* 0x000ea20000300800 */
[----:B----4-:R-:W-:-:S03]  /*c250*/  R2UR UR20, R5 ;  /* 0x00000000051472ca */ /* 0x010fc600000e0000 */
[----:B------:R-:W4:Y:S01]  /*c260*/  LDL.LU R5, [R1+0x68] ;  /* 0x0000680001057983 */ /* 0x000f220000300800 */
[----:B---3--:R-:W-:-:S03]  /*c270*/  R2UR UR21, R4 ;  /* 0x00000000041572ca */ /* 0x008fc600000e0000 */
[----:B------:R-:W3:Y:S01]  /*c280*/  LDL.LU R4, [R1+0x64] ;  /* 0x0000640001047983 */ /* 0x000ee20000300800 */
[----:B------:R-:W-:Y:S02]  /*c290*/  UIADD3 UR19, UR16, 0x3200, URZ ;  /* 0x0000320010137890 */ /* 0x000fe4000fffe03f */
[----:B------:R-:W-:Y:S02]  /*c2a0*/  UIADD3 UR17, UR16, 0x3600, URZ ;  /* 0x0000360010117890 */ /* 0x000fe4000fffe03f */
[----:B------:R-:W-:-:S03]  /*c2b0*/  UIADD3 UR18, UR16, 0x3a00, URZ ;  /* 0x00003a0010127890 */ /* 0x000fc6000fffe03f */
[----:B------:R-:W-:Y:S01]  /*c2c0*/  UMOV UR8, UR19 ;  /* 0x0000001300087c82 */ /* 0x000fe20008000000 */
[----:B------:R-:W-:Y:S01]  /*c2d0*/  UIADD3 UR19, UR16, 0x3e00, URZ ;  /* 0x00003e0010137890 */ /* 0x000fe2000fffe03f */
[----:B------:R0:W-:Y:S02]  /*c2e0*/  UTMALDG.3D [UR8], [UR14], desc[UR4] ;  /* 0x000004080e0075b4 */ /* 0x0001e40008011000 */
[----:B0-----:R-:W-:Y:S01]  /*c2f0*/  UMOV UR8, UR17 ;  /* 0x0000001100087c82 */ /* 0x001fe20008000000 */
[----:B------:R-:W-:Y:S01]  /*c300*/  UMOV UR10, UR22 ;  /* 0x00000016000a7c82 */ /* 0x000fe20008000000 */
[----:B------:R-:W-:Y:S01]  /*c310*/  R2UR UR22, R7 ;  /* 0x00000000071672ca */ /* 0x000fe200000e0000 */
        /* <DEDUP_REMOVED lines=21> */
[----:B------:R0:W-:Y:S01]  /*c470*/  UTMALDG.3D [UR8], [UR14], desc[UR4] ;  /* 0x000004080e0075b4 */ /* 0x0001e20008011000 */
[----:B------:R-:W-:Y:S01]  /*c480*/  R2UR UR13, R36 ;  /* 0x00000000240d72ca */ /* 0x000fe200000e0000 */
        /* <DEDUP_REMOVED lines=15> */
[----:B------:R-:W-:Y:S01]  /*c580*/  UIADD3 UR6, UP1, UR36, 0x1f0, URZ ;  /* 0x000001f024067890 */ /* 0x000fe2000ff3e03f */
[----:B0-----:R-:W-:Y:S01]  /*c590*/  UMOV UR8, UR19 ;  /* 0x0000001300087c82 */ /* 0x001fe20008000000 */
[----:B------:R-:W-:Y:S01]  /*c5a0*/  UMOV UR10, UR20 ;  /* 0x00000014000a7c82 */ /* 0x000fe20008000000 */
[----:B------:R-:W-:Y:S01]  /*c5b0*/  R2UR UR20, R15 ;  /* 0x000000000f1472ca */ /* 0x000fe200000e0000 */
[----:B------:R-:W-:Y:S01]  /*c5c0*/  UIADD3 UR19, UR16, 0x6200, URZ ;  /* 0x0000620010137890 */ /* 0x000fe2000fffe03f */
[----:B------:R0:W-:Y:S01]  /*c5d0*/  UTMALDG.3D [UR8], [UR14], desc[UR4] ;  /* 0x000004080e0075b4 */ /* 0x0001e20008011000 */
[----:B------:R-:W-:Y:S01]  /*c5e0*/  UIADD3.X UR7, URZ, UR37, URZ, UP1, !UPT ;  /* 0x000000253f077290 */ /* 0x000fe20008ffe43f */
        /* <DEDUP_REMOVED lines=30> */
[----:B------:R-:W-:Y:S01]  /*c7d0*/  UIADD3 UR16, UR16, 0x7e00, URZ ;  /* 0x00007e0010107890 */ /* 0x000fe2000fffe03f */
[----:B0-----:R-:W-:Y:S01]  /*c7e0*/  UMOV UR8, UR17 ;  /* 0x0000001100087c82 */ /* 0x001fe20008000000 */
[----:B------:R-:W-:Y:S01]  /*c7f0*/  UMOV UR10, UR22 ;  /* 0x00000016000a7c82 */ /* 0x000fe20008000000 */
[----:B------:R-:W-:Y:S01]  /*c800*/  R2UR UR22, R21 ;  /* 0x00000000151672ca */ /* 0x000fe200000e0000 */
        /* <DEDUP_REMOVED lines=8> */
[----:B------:R-:W-:-:S02]  /*c890*/  UMOV UR10, UR24 ;  /* 0x00000018000a7c82 */ /* 0x000fc40008000000 */
[----:B------:R0:W-:Y:S01]  /*c8a0*/  UTMALDG.3D [UR8], [UR14], desc[UR4] ;  /* 0x000004080e0075b4 */ /* 0x0001e20008011000 */
[----:B------:R-:W-:Y:S01]  /*c8b0*/  R2UR UR19, R23 ;  /* 0x00000000171372ca */ /* 0x000fe200000e0000 */
[----:B0-----:R-:W-:Y:S01]  /*c8c0*/  UMOV UR8, UR16 ;  /* 0x0000001000087c82 */ /* 0x001fe20008000000 */
[----:B------:R-:W-:Y:S01]  /*c8d0*/  UMOV UR10, UR20 ;  /* 0x00000014000a7c82 */ /* 0x000fe20008000000 */
[----:B------:R-:W-:Y:S01]  /*c8e0*/  UIADD3 UR16, UR13, 0x20a00, URZ ;  /* 0x00020a000d107890 */ /* 0x000fe2000fffe03f */
[----:B------:R0:W-:Y:S01]  /*c8f0*/  UTMALDG.3D [UR8], [UR14], desc[UR4] ;  /* 0x000004080e0075b4 */ /* 0x0001e20008011000 */
[----:B------:R-:W-:Y:S01]  /*c900*/  R2UR UR20, R24 ;  /* 0x00000000181472ca */ /* 0x000fe200000e0000 */
[----:B0-----:R-:W-:Y:S01]  /*c910*/  UMOV UR8, UR17 ;  /* 0x0000001100087c82 */ /* 0x001fe20008000000 */
[----:B------:R-:W-:Y:S01]  /*c920*/  UMOV UR10, UR21 ;  /* 0x00000015000a7c82 */ /* 0x000fe20008000000 */
[----:B------:R-:W-:Y:S01]  /*c930*/  UIADD3 UR17, UR13, 0x20e00, URZ ;  /* 0x00020e000d117890 */ /* 0x000fe2000fffe03f */
[----:B------:R0:W-:Y:S01]  /*c940*/  UTMALDG.3D [UR8], [UR6], desc[UR4] ;  /* 0x00000408060075b4 */ /* 0x0001e20008011000 */
[----:B------:R-:W-:Y:S01]  /*c950*/  R2UR UR21, R25 ;  /* 0x00000000191572ca */ /* 0x000fe200000e0000 */
[----:B------:R-:W-:-:S02]  /*c960*/  UIADD3 UR14, UR13, 0x21600, URZ ;  /* 0x000216000d0e7890 */ /* 0x000fc4000fffe03f */
[----:B------:R-:W-:Y:S01]  /*c970*/  UIADD3 UR15, UR13, 0x21a00, URZ ;  /* 0x00021a000d0f7890 */ /* 0x000fe2000fffe03f */
[----:B0-----:R-:W-:Y:S01]  /*c980*/  UMOV UR8, UR18 ;  /* 0x0000001200087c82 */ /* 0x001fe20008000000 */
[----:B------:R-:W-:Y:S02]  /*c990*/  UMOV UR10, UR22 ;  /* 0x00000016000a7c82 */ /* 0x000fe40008000000 */
[----:B------:R0:W-:Y:S01]  /*c9a0*/  UTMALDG.3D [UR8], [UR6], desc[UR4] ;  /* 0x00000408060075b4 */ /* 0x0001e20008011000 */
[----:B------:R-:W-:Y:S01]  /*c9b0*/  UIADD3 UR18, UR13, 0x21200, URZ ;  /* 0x000212000d127890 */ /* 0x000fe2000fffe03f */
[----:B------:R-:W-:Y:S01]  /*c9c0*/  R2UR UR22, R26 ;  /* 0x000000001a1672ca */ /* 0x000fe200000e0000 */
[----:B0-----:R-:W-:Y:S01]  /*c9d0*/  UMOV UR8, UR16 ;  /* 0x0000001000087c82 */ /* 0x001fe20008000000 */
[----:B------:R-:W-:Y:S02]  /*c9e0*/  UMOV UR10, UR23 ;  /* 0x00000017000a7c82 */ /* 0x000fe40008000000 */
[----:B------:R0:W-:Y:S01]  /*c9f0*/  UTMALDG.3D [UR8], [UR6], desc[UR4] ;  /* 0x00000408060075b4 */ /* 0x0001e20008011000 */
[----:B------:R-:W-:Y:S01]  /*ca00*/  UIADD3 UR16, UR13, 0x21e00, URZ ;  /* 0x00021e000d107890 */ /* 0x000fe2000fffe03f */
[----:B0-----:R-:W-:Y:S01]  /*ca10*/  UMOV UR8, UR17 ;  /* 0x0000001100087c82 */ /* 0x001fe20008000000 */
[----:B------:R-:W-:Y:S01]  /*ca20*/  R2UR UR17, R27 ;  /* 0x000000001b1172ca */ /* 0x000fe200000e0000 */
[----:B------:R-:W-:-:S02]  /*ca30*/  UMOV UR10, UR19 ;  /* 0x00000013000a7c82 */ /* 0x000fc40008000000 */
[----:B------:R0:W-:Y:S01]  /*ca40*/  UTMALDG.3D [UR8], [UR6], desc[UR4] ;  /* 0x00000408060075b4 */ /* 0x0001e20008011000 */
[----:B------:R-:W-:Y:S01]  /*ca50*/  R2UR UR19, R29 ;  /* 0x000000001d1372ca */ /* 0x000fe200000e0000 */
[----:B0-----:R-:W-:Y:S01]  /*ca60*/  UMOV UR8, UR18 ;  /* 0x0000001200087c82 */ /* 0x001fe20008000000 */
[----:B------:R-:W-:Y:S01]  /*ca70*/  UMOV UR10, UR20 ;  /* 0x00000014000a7c82 */ /* 0x000fe20008000000 */
[----:B------:R-:W-:Y:S01]  /*ca80*/  R2UR UR18, R28 ;  /* 0x000000001c1272ca */ /* 0x000fe200000e0000 */
[----:B------:R0:W-:Y:S01]  /*ca90*/  UTMALDG.3D [UR8], [UR6], desc[UR4] ;  /* 0x00000408060075b4 */ /* 0x0001e20008011000 */
[----:B------:R-:W-:Y:S01]  /*caa0*/  R2UR UR20, R30 ;  /* 0x000000001e1472ca */ /* 0x000fe200000e0000 */
[----:B0-----:R-:W-:Y:S01]  /*cab0*/  UMOV UR8, UR14 ;  /* 0x0000000e00087c82 */ /* 0x001fe20008000000 */
[----:B------:R-:W-:Y:S02]  /*cac0*/  UMOV UR10, UR21 ;  /* 0x00000015000a7c82 */ /* 0x000fe40008000000 */
[----:B------:R0:W-:Y:S01]  /*cad0*/  UTMALDG.3D [UR8], [UR6], desc[UR4] ;  /* 0x00000408060075b4 */ /* 0x0001e20008011000 */
[----:B------:R-:W-:Y:S01]  /*cae0*/  UIADD3 UR14, UR13, 0x22200, URZ ;  /* 0x000222000d0e7890 */ /* 0x000fe2000fffe03f */
[----:B---3--:R-:W-:Y:S01]  /*caf0*/  ISETP.GT.AND P1, PT, R4, 0x1, PT ;  /* 0x000000010400780c */ /* 0x008fe20003f24270 */
[----:B0-----:R-:W-:Y:S01]  /*cb00*/  UMOV UR8, UR15 ;  /* 0x0000000f00087c82 */ /* 0x001fe20008000000 */
[----:B------:R-:W-:-:S02]  /*cb10*/  UMOV UR10, UR22 ;  /* 0x00000016000a7c82 */ /* 0x000fc40008000000 */
[----:B------:R0:W-:Y:S01]  /*cb20*/  UTMALDG.3D [UR8], [UR6], desc[UR4] ;  /* 0x00000408060075b4 */ /* 0x0001e20008011000 */
[----:B------:R-:W-:Y:S01]  /*cb30*/  UIADD3 UR15, UR13, 0x22600, URZ ;  /* 0x000226000d0f7890 */ /* 0x000fe2000fffe03f */
[----:B------:R-:W-:Y:S01]  /*cb40*/  VIADD R6, R6, 0x1 ;  /* 0x0000000106067836 */ /* 0x000fe20000000000 */
[----:B0-----:R-:W-:Y:S01]  /*cb50*/  UMOV UR10, UR17 ;  /* 0x00000011000a7c82 */ /* 0x001fe20008000000 */
[----:B------:R-:W-:Y:S01]  /*cb60*/  R2UR UR17, R31 ;  /* 0x000000001f1172ca */ /* 0x000fe200000e0000 */
[----:B------:R-:W-:Y:S01]  /*cb70*/  UMOV UR8, UR16 ;  /* 0x0000001000087c82 */ /* 0x000fe20008000000 */
[----:B------:R-:W-:Y:S01]  /*cb80*/  UIADD3 UR16, UR13, 0x22a00, URZ ;  /* 0x00022a000d107890 */ /* 0x000fe2000fffe03f */
[----:B------:R0:W-:Y:S01]  /*cb90*/  UTMALDG.3D [UR8], [UR6], desc[UR4] ;  /* 0x00000408060075b4 */ /* 0x0001e20008011000 */
[----:B------:R-:W-:Y:S01]  /*cba0*/  ISETP.NE.AND P0, PT, R6, 0x4, PT ;  /* 0x000000040600780c */ /* 0x000fe20003f05270 */
[----:B0-----:R-:W-:Y:S01]  /*cbb0*/  UMOV UR8, UR14 ;  /* 0x0000000e00087c82 */ /* 0x001fe20008000000 */
[----:B------:R-:W-:Y:S01]  /*cbc0*/  UMOV UR10, UR18 ;  /* 0x00000012000a7c82 */ /* 0x000fe20008000000 */
[----:B------:R-:W-:Y:S01]  /*cbd0*/  R2UR UR18, R32 ;  /* 0x00000000201272ca */ /* 0x000fe200000e0000 */
[----:B------:R0:W-:Y:S01]  /*cbe0*/  UTMALDG.3D [UR8], [UR6], desc[UR4] ;  /* 0x00000408060075b4 */ /* 0x0001e20008011000 */
[----:B------:R-:W-:Y:S01]  /*cbf0*/  UIADD3 UR14, UR13, 0x22e00, URZ ;  /* 0x00022e000d0e7890 */ /* 0x000fe2000fffe03f */
[----:B------:R-:W-:Y:S01]  /*cc00*/  SEL R36, RZ, 0x1, P0 ;  /* 0x00000001ff247807 */ /* 0x000fe20000000000 */
[----:B0-----:R-:W-:Y:S01]  /*cc10*/  UMOV UR8, UR15 ;  /* 0x0000000f00087c82 */ /* 0x001fe20008000000 */
[----:B------:R-:W-:Y:S01]  /*cc20*/  UMOV UR10, UR19 ;  /* 0x00000013000a7c82 */ /* 0x000fe20008000000 */
[----:B------:R-:W-:Y:S01]  /*cc30*/  R2UR UR19, R33 ;  /* 0x00000000211372ca */ /* 0x000fe200000e0000 */
[----:B------:R0:W-:Y:S01]  /*cc40*/  UTMALDG.3D [UR8], [UR6], desc[UR4] ;  /* 0x00000408060075b4 */ /* 0x0001e20008011000 */
[----:B------:R-:W-:Y:S01]  /*cc50*/  UIADD3 UR15, UR13, 0x23200, URZ ;  /* 0x000232000d0f7890 */ /* 0x000fe2000fffe03f */
[----:B----4-:R-:W-:Y:S01]  /*cc60*/  LOP3.LUT R5, R5, R36, RZ, 0x3c, !PT ;  /* 0x0000002405057212 */ /* 0x010fe200078e3cff */
[----:B0-----:R-:W-:Y:S01]  /*cc70*/  UMOV UR8, UR16 ;  /* 0x0000001000087c82 */ /* 0x001fe20008000000 */
[----:B------:R-:W-:Y:S01]  /*cc80*/  UMOV UR10, UR20 ;  /* 0x00000014000a7c82 */ /* 0x000fe20008000000 */
[----:B--2---:R-:W-:Y:S01]  /*cc90*/  R2UR UR20, R34 ;  /* 0x00000000221472ca */ /* 0x004fe200000e0000 */
[----:B------:R0:W-:Y:S01]  /*cca0*/  UTMALDG.3D [UR8], [UR6], desc[UR4] ;  /* 0x00000408060075b4 */ /* 0x0001e20008011000 */
[----:B------:R-:W-:Y:S01]  /*ccb0*/  UIADD3 UR16, UR13, 0x23600, URZ ;  /* 0x000236000d107890 */ /* 0x000fe2000fffe03f */
[----:B------:R-:W-:Y:S01]  /*ccc0*/  IADD3 R4, R4, -0x1, RZ ;  /* 0xffffffff04047810 */ /* 0x000fe20007ffe0ff */
[----:B------:R-:W-:Y:S01]  /*ccd0*/  VIADD R3, R3, 0x1 ;  /* 0x0000000103037836 */ /* 0x000fe20000000000 */
[----:B------:R-:W-:Y:S01]  /*cce0*/  SEL R6, R6, RZ, P0 ;  /* 0x000000ff06067207 */ /* 0x000fe20000000000 */
[----:B0-----:R-:W-:Y:S01]  /*ccf0*/  UMOV UR10, UR17 ;  /* 0x00000011000a7c82 */ /* 0x001fe20008000000 */
[----:B------:R-:W-:Y:S01]  /*cd00*/  R2UR UR17, R35 ;  /* 0x00000000231172ca */ /* 0x000fe200000e0000 */
[----:B------:R-:W-:Y:S01]  /*cd10*/  UMOV UR8, UR14 ;  /* 0x0000000e00087c82 */ /* 0x000fe20008000000 */
[----:B------:R-:W-:Y:S01]  /*cd20*/  UIADD3 UR14, UR13, 0x23a00, URZ ;  /* 0x00023a000d0e7890 */ /* 0x000fe2000fffe03f */
[----:B------:R0:W-:Y:S01]  /*cd30*/  UTMALDG.3D [UR8], [UR6], desc[UR4] ;  /* 0x00000408060075b4 */ /* 0x0001e20008011000 */
[----:B------:R-:W-:Y:S01]  /*cd40*/  UIADD3 UR13, UR13, 0x23e00, URZ ;  /* 0x00023e000d0d7890 */ /* 0x000fe2000fffe03f */
[----:B0-----:R-:W-:Y:S01]  /*cd50*/  UMOV UR8, UR15 ;  /* 0x0000000f00087c82 */ /* 0x001fe20008000000 */
[----:B------:R-:W-:-:S02]  /*cd60*/  UMOV UR10, UR18 ;  /* 0x00000012000a7c82 */ /* 0x000fc40008000000 */
[----:B------:R0:W-:Y:S02]  /*cd70*/  UTMALDG.3D [UR8], [UR6], desc[UR4] ;  /* 0x00000408060075b4 */ /* 0x0001e40008011000 */
[----:B0-----:R-:W-:Y:S01]  /*cd80*/  UMOV UR8, UR16 ;  /* 0x0000001000087c82 */ /* 0x001fe20008000000 */
        /* <DEDUP_REMOVED lines=8> */
[----:B0-----:R-:W-:Y:S05]  /*ce10*/  @P1 BRA `(.L_x_310) ;  /* 0xffffffec00101947 */ /* 0x001fea000383ffff */
.L_x_304:
[----:B------:R-:W-:Y:S05]  /*ce20*/  BSYNC B6 ;  /* 0x0000000000067941 */ /* 0x000fea0003800000 */
.L_x_303:
[----:B------:R-:W2:Y:S01]  /*ce30*/  LDL.LU R31, [R1+0x60] ;  /* 0x00006000011f7983 */ /* 0x000ea20000300800 */
[----:B------:R-:W-:Y:S01]  /*ce40*/  MOV R5, UR44 ;  /* 0x0000002c00057c02 */ /* 0x000fe20008000f00 */
[----:B------:R-:W-:Y:S02]  /*ce50*/  ULDC.64 UR4, c[0x0][0x650] ;  /* 0x0001940000047ab9 */ /* 0x000fe40000000a00 */
[----:B------:R-:W1:Y:S04]  /*ce60*/  LDL.LU R32, [R1+0x58] ;  /* 0x0000580001207983 */ /* 0x000e680000300800 */
[----:B------:R-:W3:Y:S04]  /*ce70*/  LDL.LU R33, [R1+0x5c] ;  /* 0x00005c0001217983 */ /* 0x000ee80000300800 */
[----:B------:R-:W4:Y:S04]  /*ce80*/  LDL.LU R34, [R1+0x4c] ;  /* 0x00004c0001227983 */ /* 0x000f280000300800 */
[----:B------:R-:W5:Y:S01]  /*ce90*/  LDL.LU R35, [R1+0x50] ;  /* 0x0000500001237983 */ /* 0x000f620000300800 */
[----:B------:R-:W-:Y:S01]  /*cea0*/  BSSY B0, `(.L_x_311) ;  /* 0x0000078000007945 */ /* 0x000fe20003800000 */
[----:B------:R-:W-:Y:S01]  /*ceb0*/  IMAD.MOV.U32 R17, RZ, RZ, -0x1 ;  /* 0xffffffffff117424 */ /* 0x000fe200078e00ff */
[----:B------:R-:W-:-:S02]  /*cec0*/  MOV R16, 0xffffffff ;  /* 0xffffffff00107802 */ /* 0x000fc40000000f00 */
[----:B--2---:R-:W-:Y:S01]  /*ced0*/  LOP3.LUT P2, RZ, R31, 0xff, RZ, 0xc0, !PT ;  /* 0x000000ff1fff7812 */ /* 0x004fe2000784c0ff */
[----:B-1----:R-:W-:-:S05]  /*cee0*/  VIADD R0, R32, UR44 ;  /* 0x0000002c20007c36 */ /* 0x002fca0008000000 */
[----:B------:R-:W-:Y:S02]  /*cef0*/  SHF.R.U32.HI R2, RZ, 0x2, R0 ;  /* 0x00000002ff027819 */ /* 0x000fe40000011600 */
[----:B------:R-:W-:-:S05]  /*cf00*/  ISETP.GT.U32.AND P0, PT, R0, 0x3, PT ;  /* 0x000000030000780c */ /* 0x000fca0003f04070 */
[----:B------:R-:W0:Y:S01]  /*cf10*/  @P2 S2R R4, SR_CgaCtaId ;  /* 0x0000000000042919 */ /* 0x000e220000008800 */
[----:B------:R-:W-:Y:S02]  /*cf20*/  LOP3.LUT R2, R2, 0x1, RZ, 0xc0, !PT ;  /* 0x0000000102027812 */ /* 0x000fe400078ec0ff */
[----:B------:R-:W-:Y:S02]  /*cf30*/  @P2 MOV R3, 0x400 ;  /* 0x0000040000032802 */ /* 0x000fe40000000f00 */
[----:B------:R-:W-:Y:S01]  /*cf40*/  ISETP.NE.U32.AND P1, PT, R2, 0x1, PT ;  /* 0x000000010200780c */ /* 0x000fe20003f25070 */
[----:B------:R-:W-:Y:S01]  /*cf50*/  IMAD.U32 R2, RZ, RZ, UR44 ;  /* 0x0000002cff027e24 */ /* 0x000fe2000f8e00ff */
[----:B------:R-:W-:-:S04]  /*cf60*/  ISETP.LT.U32.AND P0, PT, R5, 0x4, P0 ;  /* 0x000000040500780c */ /* 0x000fc80000701070 */
[----:B------:R-:W-:Y:S02]  /*cf70*/  ISETP.GT.U32.AND P1, PT, R2, 0x3, !P1 ;  /* 0x000000030200780c */ /* 0x000fe40004f24070 */
[----:B------:R-:W-:Y:S02]  /*cf80*/  SEL R2, RZ, 0x1, !P0 ;  /* 0x00000001ff027807 */ /* 0x000fe40004000000 */
[----:B0-----:R-:W-:Y:S01]  /*cf90*/  @P2 LEA R3, R4, R3, 0x18 ;  /* 0x0000000304032211 */ /* 0x001fe200078ec0ff */
[----:B------:R-:W-:-:S03]  /*cfa0*/  IMAD.MOV.U32 R4, RZ, RZ, -0x1 ;  /* 0xffffffffff047424 */ /* 0x000fc600078e00ff */
[----:B------:R0:W-:Y:S01]  /*cfb0*/  @P2 SYNCS.ARRIVE.TRANS64.A1T0 RZ, [R3+URZ+0x58], RZ ;  /* 0x000058ff03ff29a7 */ /* 0x0001e2000810003f */
[----:B-----5:R-:W-:-:S04]  /*cfc0*/  IADD3 R35, P2, R35, UR38, RZ ;  /* 0x0000002623237c10 */ /* 0x020fc8000ff5e0ff */
[----:B----4-:R-:W-:Y:S01]  /*cfd0*/  IADD3.X R34, R34, UR45, RZ, P2, !PT ;  /* 0x0000002d22227c10 */ /* 0x010fe200097fe4ff */
[----:B------:R1:W-:Y:S01]  /*cfe0*/  STL [R1+0x50], R35 ;  /* 0x0000502301007387 */ /* 0x0003e20000100800 */
[----:B------:R-:W-:Y:S02]  /*cff0*/  ISETP.GE.U32.AND P2, PT, R35, UR4, PT ;  /* 0x0000000423007c0c */ /* 0x000fe4000bf46070 */
[----:B0-----:R-:W-:Y:S01]  /*d000*/  SEL R3, RZ, 0x1, !P1 ;  /* 0x00000001ff037807 */ /* 0x001fe20004800000 */
[----:B------:R1:W-:Y:S01]  /*d010*/  STL [R1+0x4c], R34 ;  /* 0x00004c2201007387 */ /* 0x0003e20000100800 */
[----:B------:R-:W-:Y:S02]  /*d020*/  ISETP.GE.U32.AND.EX P0, PT, R34, UR5, PT, P2 ;  /* 0x0000000522007c0c */ /* 0x000fe4000bf06120 */
[----:B---3--:R-:W-:Y:S02]  /*d030*/  LOP3.LUT R33, R3, R33, R2, 0x96, !PT ;  /* 0x0000002103217212 */ /* 0x008fe400078e9602 */
[----:B------:R-:W-:-:S02]  /*d040*/  LOP3.LUT R3, R0, 0x3, RZ, 0xc0, !PT ;  /* 0x0000000300037812 */ /* 0x000fc400078ec0ff */
[----:B------:R-:W-:Y:S01]  /*d050*/  PRMT R0, RZ, 0x7610, R0 ;  /* 0x00007610ff007816 */ /* 0x000fe20000000000 */
[----:B------:R1:W-:Y:S01]  /*d060*/  STL [R1+0x5c], R33 ;  /* 0x00005c2101007387 */ /* 0x0003e20000100800 */
[----:B------:R-:W-:-:S03]  /*d070*/  PRMT R2, RZ, 0x7610, R2 ;  /* 0x00007610ff027816 */ /* 0x000fc60000000002 */
[----:B------:R1:W-:Y:S04]  /*d080*/  STL [R1+0x44], R4 ;  /* 0x0000440401007387 */ /* 0x0003e80000100800 */
[----:B------:R1:W-:Y:S04]  /*d090*/  STL.S16 [R1+0x60], R0 ;  /* 0x0000600001007387 */ /* 0x0003e80000100600 */
[----:B------:R1:W-:Y:S01]  /*d0a0*/  STL [R1+0x58], R3 ;  /* 0x0000580301007387 */ /* 0x0003e20000100800 */
[----:B------:R-:W-:Y:S05]  /*d0b0*/  @P0 BRA `(.L_x_312) ;  /* 0x0000000400580947 */ /* 0x000fea0003800000 */
[----:B------:R-:W-:Y:S01]  /*d0c0*/  ULDC.64 UR4, c[0x0][0x628] ;  /* 0x00018a0000047ab9 */ /* 0x000fe20000000a00 */
[----:B------:R-:W0:Y:S01]  /*d0d0*/  S2R R9, SR_CTAID.X ;  /* 0x0000000000097919 */ /* 0x000e220000002500 */
[----:B------:R-:W-:Y:S01]  /*d0e0*/  ISETP.NE.U32.AND P0, PT, RZ, UR4, PT ;  /* 0x00000004ff007c0c */ /* 0x000fe2000bf05070 */
[----:B------:R-:W-:Y:S01]  /*d0f0*/  ULDC UR7, c[0x0][0x630] ;  /* 0x00018c0000077ab9 */ /* 0x000fe20000000800 */
[----:B------:R-:W-:Y:S01]  /*d100*/  IMAD.MOV.U32 R2, RZ, RZ, R35 ;  /* 0x000000ffff027224 */ /* 0x000fe200078e0023 */
[----:B-1----:R-:W1:Y:S01]  /*d110*/  S2R R0, SR_CTAID.Y ;  /* 0x0000000000007919 */ /* 0x002e620000002600 */
[----:B------:R-:W-:Y:S02]  /*d120*/  ISETP.NE.AND.EX P0, PT, RZ, UR5, PT, P0 ;  /* 0x00000005ff007c0c */ /* 0x000fe4000bf05300 */
[----:B------:R-:W-:-:S11]  /*d130*/  MOV R3, R34 ;  /* 0x0000002200037202 */ /* 0x000fd60000000f00 */
[----:B------:R-:W-:Y:S05]  /*d140*/  @!P0 BRA `(.L_x_313) ;  /* 0x0000000000288947 */ /* 0x000fea0003800000 */
[----:B------:R-:W-:Y:S02]  /*d150*/  ULDC UR6, c[0x0][0x634] ;  /* 0x00018d0000067ab9 */ /* 0x000fe40000000800 */
[----:B------:R-:W-:-:S05]  /*d160*/  IADD3 R7, P0, R35, UR6, RZ ;  /* 0x0000000623077c10 */ /* 0x000fca000ff1e0ff */
[----:B------:R-:W-:-:S04]  /*d170*/  IMAD.X R11, RZ, RZ, R34, P0 ;  /* 0x000000ffff0b7224 */ /* 0x000fc800000e0622 */
[----:B------:R-:W-:-:S04]  /*d180*/  IMAD.WIDE.U32 R4, R11, UR4, RZ ;  /* 0x000000040b047c25 */ /* 0x000fc8000f8e00ff */
[----:B------:R-:W-:-:S04]  /*d190*/  IMAD.WIDE.U32 R4, P0, R7, UR5, R4 ;  /* 0x0000000507047c25 */ /* 0x000fc8000f800004 */
[----:B------:R-:W-:Y:S01]  /*d1a0*/  IMAD.WIDE.U32 R6, R7, UR4, RZ ;  /* 0x0000000407067c25 */ /* 0x000fe2000f8e00ff */
[----:B------:R-:W-:-:S03]  /*d1b0*/  MOV R2, R5 ;  /* 0x0000000500027202 */ /* 0x000fc60000000f00 */
[----:B------:R-:W-:Y:S01]  /*d1c0*/  IMAD.X R3, RZ, RZ, RZ, P0 ;  /* 0x000000ffff037224 */ /* 0x000fe200000e06ff */
[----:B------:R-:W-:-:S05]  /*d1d0*/  IADD3 RZ, P0, R7, R4, RZ ;  /* 0x0000000407ff7210 */ /* 0x000fca0007f1e0ff */
[----:B------:R-:W-:-:S08]  /*d1e0*/  IMAD.WIDE.U32.X R2, R11, UR5, R2, P0 ;  /* 0x000000050b027c25 */ /* 0x000fd000080e0402 */
.L_x_313:
[--C-:B------:R-:W-:Y:S01]  /*d1f0*/  SHF.R.U64 R8, R2, UR7, R3.reuse ;  /* 0x0000000702087c19 */ /* 0x100fe20008001203 */
[----:B------:R-:W-:Y:S01]  /*d200*/  ULDC.64 UR4, c[0x0][0x620] ;  /* 0x0001880000047ab9 */ /* 0x000fe20000000a00 */
[----:B------:R-:W-:Y:S01]  /*d210*/  SHF.R.U32.HI R2, RZ, UR7, R3 ;  /* 0x00000007ff027c19 */ /* 0x000fe20008011603 */
[----:B------:R-:W-:Y:S01]  /*d220*/  ULDC.64 UR8, c[0x0][0x640] ;  /* 0x0001900000087ab9 */ /* 0x000fe20000000a00 */
[----:B------:R-:W-:Y:S01]  /*d230*/  IADD3 R5, P0, RZ, -R8, RZ ;  /* 0x80000008ff057210 */ /* 0x000fe20007f1e0ff */
[----:B------:R-:W2:Y:S01]  /*d240*/  LDC R13, c[0x0][0x148] ;  /* 0x00005200ff0d7b82 */ /* 0x000ea20000000800 */
[----:B------:R-:W-:Y:S01]  /*d250*/  MOV R3, R34 ;  /* 0x0000002200037202 */ /* 0x000fe20000000f00 */
[----:B------:R-:W-:Y:S01]  /*d260*/  ULDC UR6, c[0x0][0x608] ;  /* 0x0001820000067ab9 */ /* 0x000fe20000000800 */
[----:B0-----:R-:W-:Y:S01]  /*d270*/  I2FP.F32.U32 R6, R9 ;  /* 0x0000000900067245 */ /* 0x001fe20000201000 */
[----:B------:R-:W-:Y:S01]  /*d280*/  IMAD.X R2, RZ, RZ, ~R2, P0 ;  /* 0x000000ffff027224 */ /* 0x000fe200000e0e02 */
[----:B------:R-:W-:-:S03]  /*d290*/  ISETP.NE.U32.AND P0, PT, RZ, UR8, PT ;  /* 0x00000008ff007c0c */ /* 0x000fc6000bf05070 */
[----:B------:R-:W-:Y:S01]  /*d2a0*/  IMAD R4, R2, UR4, RZ ;  /* 0x0000000402047c24 */ /* 0x000fe2000f8e02ff */
[----:B------:R-:W-:Y:S01]  /*d2b0*/  ISETP.NE.AND.EX P0, PT, RZ, UR9, PT, P0 ;  /* 0x00000009ff007c0c */ /* 0x000fe2000bf05300 */
[----:B------:R-:W-:-:S04]  /*d2c0*/  IMAD.MOV.U32 R2, RZ, RZ, R35 ;  /* 0x000000ffff027224 */ /* 0x000fc800078e0023 */
[----:B------:R-:W-:Y:S01]  /*d2d0*/  IMAD.WIDE.U32 R2, R5, UR4, R2 ;  /* 0x0000000405027c25 */ /* 0x000fe2000f8e0002 */
[----:B------:R-:W-:-:S03]  /*d2e0*/  ULDC UR4, c[0x0][0x150] ;  /* 0x0000540000047ab9 */ /* 0x000fc60000000800 */
[----:B------:R-:W-:Y:S01]  /*d2f0*/  FMUL R6, R6, UR4 ;  /* 0x0000000406067c20 */ /* 0x000fe20008400000 */
[----:B------:R-:W-:Y:S01]  /*d300*/  IMAD R5, R5, UR5, R4 ;  /* 0x0000000505057c24 */ /* 0x000fe2000f8e0204 */
[----:B------:R-:W-:Y:S01]  /*d310*/  ULDC UR4, c[0x0][0x618] ;  /* 0x0001860000047ab9 */ /* 0x000fe20000000800 */
[----:B------:R-:W0:Y:S01]  /*d320*/  LDC R4, c[0x0][0x144] ;  /* 0x00005100ff047b82 */ /* 0x000e220000000800 */
[----:B------:R-:W-:Y:S01]  /*d330*/  ULDC UR5, c[0x0][0x154] ;  /* 0x0000550000057ab9 */ /* 0x000fe20000000800 */
[----:B------:R-:W-:Y:S01]  /*d340*/  IMAD.IADD R3, R3, 0x1, R5 ;  /* 0x0000000103037824 */ /* 0x000fe200078e0205 */
[----:B------:R-:W3:Y:S04]  /*d350*/  F2I.U32.TRUNC.NTZ R6, R6 ;  /* 0x0000000600067305 */ /* 0x000ee8000020f000 */
[----:B------:R-:W-:-:S02]  /*d360*/  SHF.R.U64 R10, R2, UR4, R3 ;  /* 0x00000004020a7c19 */ /* 0x000fc40008001203 */
[----:B-1----:R-:W-:Y:S02]  /*d370*/  I2FP.F32.U32 R2, R0 ;  /* 0x0000000000027245 */ /* 0x002fe40000201000 */
[----:B------:R-:W-:Y:S01]  /*d380*/  SHF.R.U32.HI R3, RZ, UR4, R3 ;  /* 0x00000004ff037c19 */ /* 0x000fe20008011603 */
[----:B------:R-:W-:Y:S02]  /*d390*/  ULDC UR4, c[0x0][0x658] ;  /* 0x0001960000047ab9 */ /* 0x000fe40000000800 */
[----:B------:R-:W-:Y:S01]  /*d3a0*/  FMUL R5, R2, UR5 ;  /* 0x0000000502057c20 */ /* 0x000fe20008400000 */
[--C-:B------:R-:W-:Y:S02]  /*d3b0*/  SHF.R.U64 R12, R10, UR6, R3.reuse ;  /* 0x000000060a0c7c19 */ /* 0x100fe40008001203 */
[----:B------:R-:W-:Y:S01]  /*d3c0*/  SHF.R.U32.HI R3, RZ, UR6, R3 ;  /* 0x00000006ff037c19 */ /* 0x000fe20008011603 */
[----:B------:R1:W4:Y:S01]  /*d3d0*/  F2I.U32.TRUNC.NTZ R14, R5 ;  /* 0x00000005000e7305 */ /* 0x000322000020f000 */
[----:B---3--:R-:W-:-:S02]  /*d3e0*/  IMAD.MOV R6, RZ, RZ, -R6 ;  /* 0x000000ffff067224 */ /* 0x008fc400078e0a06 */
[--C-:B------:R-:W-:Y:S02]  /*d3f0*/  SHF.R.U64 R11, R12, UR4, R3.reuse ;  /* 0x000000040c0b7c19 */ /* 0x100fe40008001203 */
[----:B------:R-:W-:Y:S01]  /*d400*/  SHF.R.U32.HI R3, RZ, UR4, R3 ;  /* 0x00000004ff037c19 */ /* 0x000fe20008011603 */
[----:B0-----:R-:W-:Y:S01]  /*d410*/  IMAD R9, R4, R6, R9 ;  /* 0x0000000604097224 */ /* 0x001fe200078e0209 */
[----:B------:R-:W-:Y:S01]  /*d420*/  MOV R2, R11 ;  /* 0x0000000b00027202 */ /* 0x000fe20000000f00 */
[----:B-12-4-:R-:W-:Y:S06]  /*d430*/  @!P0 BRA `(.L_x_314) ;  /* 0x0000000000288947 */ /* 0x016fec0003800000 */
        /* <DEDUP_REMOVED lines=10> */
.L_x_314:
[----:B------:R-:W0:Y:S01]  /*d4e0*/  LDC R4, c[0x0][0x65c] ;  /* 0x00019700ff047b82 */ /* 0x000e220000000800 */
[----:B------:R-:W-:Y:S01]  /*d4f0*/  ULDC UR4, c[0x0][0x648] ;  /* 0x0001920000047ab9 */ /* 0x000fe20000000800 */
[----:B------:R2:W-:Y:S01]  /*d500*/  STL [R1+0x44], R8 ;  /* 0x0000440801007387 */ /* 0x0005e20000100800 */
[----:B------:R-:W-:Y:S01]  /*d510*/  IMAD.MOV R14, RZ, RZ, -R14 ;  /* 0x000000ffff0e7224 */ /* 0x000fe200078e0a0e */
[----:B------:R-:W-:Y:S01]  /*d520*/  SHF.R.U64 R3, R2, UR4, R3 ;  /* 0x0000000402037c19 */ /* 0x000fe20008001203 */
[----:B------:R-:W-:Y:S01]  /*d530*/  ULDC UR4, c[0x0][0x638] ;  /* 0x00018e0000047ab9 */ /* 0x000fe20000000800 */
[----:B------:R-:W-:Y:S01]  /*d540*/  LOP3.LUT R12, R12, UR43, RZ, 0xc0, !PT ;  /* 0x0000002b0c0c7c12 */ /* 0x000fe2000f8ec0ff */
[----:B------:R-:W-:Y:S01]  /*d550*/  ULDC UR5, c[0x0][0x610] ;  /* 0x0001840000057ab9 */ /* 0x000fe20000000800 */
[----:B------:R-:W-:Y:S02]  /*d560*/  LOP3.LUT R10, R10, UR41, RZ, 0xc0, !PT ;  /* 0x000000290a0a7c12 */ /* 0x000fe4000f8ec0ff */
[----:B------:R-:W-:Y:S01]  /*d570*/  MOV R2, 0x1 ;  /* 0x0000000100027802 */ /* 0x000fe20000000f00 */
[----:B------:R-:W-:Y:S01]  /*d580*/  IMAD R12, R3, UR42, R12 ;  /* 0x0000002a030c7c24 */ /* 0x000fe2000f8e020c */
[----:B0-----:R-:W-:-:S13]  /*d590*/  ISETP.NE.AND P0, PT, R4, 0x1, PT ;  /* 0x000000010400780c */ /* 0x001fda0003f05270 */
[----:B------:R-:W-:Y:S02]  /*d5a0*/  @P0 IMAD R9, R13, R14, R0 ;  /* 0x0000000e0d090224 */ /* 0x000fe400078e0200 */
[----:B------:R-:W-:Y:S02]  /*d5b0*/  IMAD.MOV R0, RZ, RZ, -R3 ;  /* 0x000000ffff007224 */ /* 0x000fe400078e0a03 */
[----:B------:R-:W-:Y:S02]  /*d5c0*/  IMAD R9, R12, UR5, R9 ;  /* 0x000000050c097c24 */ /* 0x000fe4000f8e0209 */
[----:B------:R-:W-:Y:S01]  /*d5d0*/  IMAD R11, R0, UR4, R11 ;  /* 0x00000004000b7c24 */ /* 0x000fe2000f8e020b */
[----:B------:R-:W-:-:S03]  /*d5e0*/  ULDC UR4, c[0x0][0x600] ;  /* 0x0001800000047ab9 */ /* 0x000fc60000000800 */
[----:B------:R-:W-:-:S05]  /*d5f0*/  IMAD R0, R11, UR4, R10 ;  /* 0x000000040b007c24 */ /* 0x000fca000f8e020a */
[----:B------:R-:W-:Y:S02]  /*d600*/  SEL R16, R0, R9, !P0 ;  /* 0x0000000900107207 */ /* 0x000fe40004000000 */
[----:B--2---:R-:W-:-:S07]  /*d610*/  SEL R17, R9, R0, !P0 ;  /* 0x0000000009117207 */ /* 0x004fce0004000000 */
.L_x_312:
[----:B------:R-:W-:Y:S05]  /*d620*/  BSYNC B0 ;  /* 0x0000000000007941 */ /* 0x000fea0003800000 */
.L_x_311:
[----:B------:R-:W-:-:S13]  /*d630*/  LOP3.LUT P0, RZ, R2, 0xff, RZ, 0xc0, !PT ;  /* 0x000000ff02ff7812 */ /* 0x000fda000780c0ff */
[----:B------:R-:W-:Y:S05]  /*d640*/  @P0 BRA `(.L_x_315) ;  /* 0xffffffdc00280947 */ /* 0x000fea000383ffff */
[----:B------:R-:W-:Y:S05]  /*d650*/  BSYNC B7 ;  /* 0x0000000000077941 */ /* 0x000fea0003800000 */
.L_x_301:
[----:B------:R-:W-:-:S03]  /*d660*/  UMOV UR4, 0xffffffff ;  /* 0xffffffff00047882 */ /* 0x000fc60000000000 */
[----:B------:R-:W-:Y:S05]  /*d670*/  BRA.DIV UR4, `(.L_x_316) ;  /* 0x0000000a04d87947 */ /* 0x000fea000b800000 */
[----:B------:R-:W-:-:S13]  /*d680*/  ELECT P6, URZ, PT ;  /* 0x00000000003f782f */ /* 0x000fda00038c0000 */
.L_x_344:
[----:B------:R-:W-:Y:S04]  /*d690*/  BSSY B0, `(.L_x_317) ;  /* 0x000002e000007945 */ /* 0x000fe80003800000 */
[----:B------:R-:W-:Y:S05]  /*d6a0*/  @!P6 BRA `(.L_x_318) ;  /* 0x0000000000b0e947 */ /* 0x000fea0003800000 */
[----:B------:R-:W-:-:S04]  /*d6b0*/  ULOP3.LUT UR4, UR40, 0x2, URZ, 0xfc, !UPT ;  /* 0x0000000228047892 */ /* 0x000fc8000f8efc3f */
[----:B------:R-:W-:-:S06]  /*d6c0*/  UISETP.NE.AND UP0, UPT, UR4, 0x3, UPT ;  /* 0x000000030400788c */ /* 0x000fcc000bf05270 */
[----:B------:R-:W-:-:S13]  /*d6d0*/  PLOP3.LUT P0, PT, PT, PT, UP0, 0x80, 0x0 ;  /* 0x000000000000781c */ /* 0x000fda0003f0f008 */
[----:B------:R-:W-:Y:S05]  /*d6e0*/  @!P0 BRA `(.L_x_319) ;  /* 0x0000000000048947 */ /* 0x000fea0003800000 */
[----:B------:R-:W-:Y:S01]  /*d6f0*/  BPT.TRAP 0x1 ;  /* 0x000000040000795c */ /* 0x000fe20000300000 */
.L_x_319:
[----:B------:R-:W2:Y:S04]  /*d700*/  LDL.LU R2, [R1+0x58] ;  /* 0x0000580001027983 */ /* 0x000ea80000300800 */
[----:B------:R-:W3:Y:S01]  /*d710*/  LDL.LU R5, [R1+0x5c] ;  /* 0x00005c0001057983 */ /* 0x000ee20000300800 */
[----:B01----:R-:W-:Y:S01]  /*d720*/  MOV R0, 0x400 ;  /* 0x0000040000007802 */ /* 0x003fe20000000f00 */
[----:B------:R-:W0:Y:S03]  /*d730*/  S2R R3, SR_CgaCtaId ;  /* 0x0000000000037919 */ /* 0x000e260000008800 */
[----:B0-----:R-:W-:-:S05]  /*d740*/  LEA R0, R3, R0, 0x18 ;  /* 0x0000000003007211 */ /* 0x001fca00078ec0ff */
[----:B------:R-:W-:-:S04]  /*d750*/  VIADD R0, R0, 0x20 ;  /* 0x0000002000007836 */ /* 0x000fc80000000000 */
[C---:B--2---:R-:W-:Y:S01]  /*d760*/  IMAD R7, R2.reuse, 0x8, R0 ;  /* 0x0000000802077824 */ /* 0x044fe200078e0200 */
[----:B------:R-:W-:Y:S02]  /*d770*/  IADD3 R2, R2, 0x1, RZ ;  /* 0x0000000102027810 */ /* 0x000fe40007ffe0ff */
[----:B---3--:R-:W-:Y:S02]  /*d780*/  SHF.L.U32 R4, R5, 0x1f, RZ ;  /* 0x0000001f05047819 */ /* 0x008fe400000006ff */
[C---:B------:R-:W-:Y:S02]  /*d790*/  ISETP.NE.AND P1, PT, R2.reuse, 0x4, PT ;  /* 0x000000040200780c */ /* 0x040fe40003f25270 */
[----:B------:R-:W0:Y:S02]  /*d7a0*/  SYNCS.PHASECHK.TRANS64.TRYWAIT P0, [R7+URZ], R4 ;  /* 0x00000004070075a7 */ /* 0x000e24000800017f */
[----:B------:R-:W-:Y:S02]  /*d7b0*/  SEL R3, RZ, 0x1, P1 ;  /* 0x00000001ff037807 */ /* 0x000fe40000800000 */
[----:B------:R-:W-:-:S02]  /*d7c0*/  SEL R9, R2, RZ, P1 ;  /* 0x000000ff02097207 */ /* 0x000fc40000800000 */
[----:B------:R-:W-:-:S03]  /*d7d0*/  LOP3.LUT R6, R5, R3, RZ, 0x3c, !PT ;  /* 0x0000000305067212 */ /* 0x000fc600078e3cff */
[----:B------:R-:W-:Y:S01]  /*d7e0*/  IMAD R8, R9, 0x8, R0 ;  /* 0x0000000809087824 */ /* 0x000fe200078e0200 */
[----:B------:R-:W-:Y:S01]  /*d7f0*/  SHF.L.U32 R5, R6, 0x1f, RZ ;  /* 0x0000001f06057819 */ /* 0x000fe200000006ff */
[----:B0-----:R-:W-:Y:S06]  /*d800*/  @!P0 BRA `(.L_x_320) ;  /* 0x0000000800948947 */ /* 0x001fec0003800000 */
.L_x_345:
[----:B------:R-:W1:Y:S01]  /*d810*/  SYNCS.PHASECHK.TRANS64.TRYWAIT P0, [R8+URZ], R5 ;  /* 0x00000005080075a7 */ /* 0x000e62000800017f */
[----:B------:R-:W-:-:S05]  /*d820*/  VIADD R2, R9, 0x1 ;  /* 0x0000000109027836 */ /* 0x000fca0000000000 */
[----:B------:R-:W-:-:S04]  /*d830*/  ISETP.NE.AND P1, PT, R2, 0x4, PT ;  /* 0x000000040200780c */ /* 0x000fc80003f25270 */
[----:B------:R-:W-:Y:S02]  /*d840*/  SEL R3, RZ, 0x1, P1 ;  /* 0x00000001ff037807 */ /* 0x000fe40000800000 */
[----:B0-----:R-:W-:Y:S02]  /*d850*/  SEL R7, R2, RZ, P1 ;  /* 0x000000ff02077207 */ /* 0x001fe40000800000 */
[----:B------:R-:W-:Y:S02]  /*d860*/  LOP3.LUT R9, R6, R3, RZ, 0x3c, !PT ;  /* 0x0000000306097212 */ /* 0x000fe400078e3cff */
[----:B------:R-:W-:Y:S02]  /*d870*/  LEA R11, R7, R0, 0x3 ;  /* 0x00000000070b7211 */ /* 0x000fe400078e18ff */
[----:B------:R-:W-:Y:S01]  /*d880*/  SHF.L.U32 R6, R9, 0x1f, RZ ;  /* 0x0000001f09067819 */ /* 0x000fe200000006ff */
[----:B-1----:R-:W-:Y:S06]  /*d890*/  @!P0 BRA `(.L_x_321) ;  /* 0x0000000800848947 */ /* 0x002fec0003800000 */
.L_x_346:
[----:B------:R-:W1:Y:S01]  /*d8a0*/  SYNCS.PHASECHK.TRANS64.TRYWAIT P0, [R11+URZ], R6 ;  /* 0x000000060b0075a7 */ /* 0x000e62000800017f */
[----:B------:R-:W-:-:S05]  /*d8b0*/  VIADD R2, R7, 0x1 ;  /* 0x0000000107027836 */ /* 0x000fca0000000000 */
[----:B------:R-:W-:-:S04]  /*d8c0*/  ISETP.NE.AND P1, PT, R2, 0x4, PT ;  /* 0x000000040200780c */ /* 0x000fc80003f25270 */
[----:B------:R-:W-:Y:S02]  /*d8d0*/  SEL R4, RZ, 0x1, P1 ;  /* 0x00000001ff047807 */ /* 0x000fe40000800000 */
[----:B------:R-:W-:Y:S02]  /*d8e0*/  SEL R3, R2, RZ, P1 ;  /* 0x000000ff02037207 */ /* 0x000fe40000800000 */
[----:B------:R-:W-:Y:S01]  /*d8f0*/  LOP3.LUT R4, R9, R4, RZ, 0x3c, !PT ;  /* 0x0000000409047212 */ /* 0x000fe200078e3cff */
[----:B-1----:R-:W-:Y:S06]  /*d900*/  @!P0 BRA `(.L_x_322) ;  /* 0x00000008007c8947 */ /* 0x002fec0003800000 */
.L_x_347:
[----:B------:R-:W-:Y:S01]  /*d910*/  IMAD R3, R3, 0x8, R0 ;  /* 0x0000000803037824 */ /* 0x000fe200078e0200 */
[----:B------:R-:W-:-:S07]  /*d920*/  SHF.L.U32 R0, R4, 0x1f, RZ ;  /* 0x0000001f04007819 */ /* 0x000fce00000006ff */
.L_x_323:
[----:B--2---:R2:W3:Y:S02]  /*d930*/  SYNCS.PHASECHK.TRANS64.TRYWAIT P0, [R3+URZ], R0 ;  /* 0x00000000030075a7 */ /* 0x0044e4000800017f */
[----:B---3--:R-:W-:Y:S05]  /*d940*/  @!P0 NANOSLEEP.SYNCS 0x989680 ;  /* 0x009896800000895d */ /* 0x008fea0003900000 */
[----:B------:R-:W3:Y:S02]  /*d950*/  @!P0 SYNCS.PHASECHK.TRANS64 P0, [R3+URZ], R0 ;  /* 0x00000000030085a7 */ /* 0x000ee4000800007f */
[----:B---3--:R-:W-:Y:S05]  /*d960*/  @!P0 BRA `(.L_x_323) ;  /* 0xfffffffc00f08947 */ /* 0x008fea000383ffff */
.L_x_318:
[----:B------:R-:W-:Y:S05]  /*d970*/  BSYNC B0 ;  /* 0x0000000000007941 */ /* 0x000fea0003800000 */
.L_x_317:
[----:B------:R-:W-:Y:S05]  /*d980*/  EXIT ;  /* 0x000000000000794d */ /* 0x000fea0003800000 */
.L_x_16:
[----:B------:R-:W-:Y:S01]  /*d990*/  MOV R12, RZ ;  /* 0x000000ff000c7202 */ /* 0x000fe20000000f00 */
[----:B------:R-:W-:Y:S02]  /*d9a0*/  IMAD.MOV.U32 R11, RZ, RZ, 0x1f ;  /* 0x0000001fff0b7424 */ /* 0x000fe400078e00ff */
[----:B------:R-:W-:-:S07]  /*d9b0*/  IMAD.MOV.U32 R15, RZ, RZ, -0x1 ;  /* 0xffffffffff0f7424 */ /* 0x000fce00078e00ff */
[----:B-1---5:R-:W-:Y:S05]  /*d9c0*/  WARPSYNC.COLLECTIVE R15, `(.L_x_324) ;  /* 0x000000000f087348 */ /* 0x022fea0003c00000 */
[----:B------:R0:W2:Y:S02]  /*d9d0*/  SHFL.IDX P6, R14, R13, R12, R11 ;  /* 0x0000000c0d0e7389 */ /* 0x0000a400000c000b */
[----:B012--5:R-:W-:Y:S01]  /*d9e0*/  ENDCOLLECTIVE ;  /* 0x000000000000791b */ /* 0x027fe20003800000 */
.L_x_324:
[----:B------:R-:W-:Y:S05]  /*d9f0*/  BRA `(.L_x_325) ;  /* 0xffffff3800707947 */ /* 0x000fea000383ffff */
.L_x_20:
[----:B--2---:R2:W3:Y:S02]  /*da00*/  SYNCS.PHASECHK.TRANS64.TRYWAIT P1, [R3+URZ], R0 ;  /* 0x00000000030075a7 */ /* 0x0044e4000802017f */
[----:B---3--:R-:W-:Y:S05]  /*da10*/  @!P1 NANOSLEEP.SYNCS 0x989680 ;  /* 0x009896800000995d */ /* 0x008fea0003900000 */
[----:B------:R-:W3:Y:S02]  /*da20*/  @!P1 SYNCS.PHASECHK.TRANS64 P1, [R3+URZ], R0 ;  /* 0x00000000030095a7 */ /* 0x000ee4000802007f */
[----:B---3--:R-:W-:Y:S05]  /*da30*/  @!P1 BRA `(.L_x_20) ;  /* 0xfffffffc00f09947 */ /* 0x008fea000383ffff */
[----:B------:R-:W-:Y:S05]  /*da40*/  BRA `(.L_x_19) ;  /* 0xffffff38008c7947 */ /* 0x000fea000383ffff */
.L_x_22:
[C---:B------:R-:W-:Y:S01]  /*da50*/  IADD3 R21, R7.reuse, R174, RZ ;  /* 0x000000ae07157210 */ /* 0x040fe20007ffe0ff */
[----:B------:R-:W-:Y:S01]  /*da60*/  IMAD.IADD R23, R7, 0x1, R20 ;  /* 0x0000000107177824 */ /* 0x000fe200078e0214 */
[----:B------:R-:W-:Y:S01]  /*da70*/  BSSY B0, `(.L_x_326) ;  /* 0x000000b000007945 */ /* 0x000fe20003800000 */
[----:B------:R-:W-:Y:S02]  /*da80*/  IMAD.MOV.U32 R15, RZ, RZ, -0x1 ;  /* 0xffffffffff0f7424 */ /* 0x000fe400078e00ff */
[----:B------:R-:W-:Y:S01]  /*da90*/  IMAD R7, R21, 0x4, R28 ;  /* 0x0000000415077824 */ /* 0x000fe200078e021c */
[----:B------:R-:W-:Y:S01]  /*daa0*/  LEA R9, R23, R28, 0x2 ;  /* 0x0000001c17097211 */ /* 0x000fe200078e10ff */
[--C-:B------:R-:W-:Y:S02]  /*dab0*/  IMAD R21, R21, 0x4, R30.reuse ;  /* 0x0000000415157824 */ /* 0x100fe400078e021e */
[----:B------:R-:W-:Y:S01]  /*dac0*/  IMAD R23, R23, 0x4, R30 ;  /* 0x0000000417177824 */ /* 0x000fe200078e021e */
[C---:B------:R-:W-:Y:S01]  /*dad0*/  IADD3 R8, R170.reuse, R7, RZ ;  /* 0x00000007aa087210 */ /* 0x040fe20007ffe0ff */
[----:B------:R-:W-:-:S07]  /*dae0*/  IMAD.IADD R7, R170, 0x1, R9 ;  /* 0x00000001aa077824 */ /* 0x000fce00078e0209 */
[----:B0---45:R-:W-:Y:S05]  /*daf0*/  WARPSYNC.COLLECTIVE R15, `(.L_x_327) ;  /* 0x000000000f087348 */ /* 0x031fea0003c00000 */
[----:B------:R-:W-:Y:S01]  /*db00*/  NOP ;  /* 0x0000000000007918 */ /* 0x000fe20000000000 */
[----:B0---45:R-:W-:Y:S01]  /*db10*/  ENDCOLLECTIVE ;  /* 0x000000000000791b */ /* 0x031fe20003800000 */
.L_x_327:
[----:B------:R-:W-:Y:S05]  /*db20*/  BSYNC B0 ;  /* 0x0000000000007941 */ /* 0x000fea0003800000 */
.L_x_326:
[----:B------:R0:W-:Y:S01]  /*db30*/  STS [R21+0x20200], R0 ;  /* 0x0202000015007388 */ /* 0x0001e20000000800 */
[----:B------:R-:W-:-:S03]  /*db40*/  MOV R15, 0xffffffff ;  /* 0xffffffff000f7802 */ /* 0x000fc60000000f00 */
[----:B------:R0:W-:Y:S04]  /*db50*/  STS [R8], R3 ;  /* 0x0000000308007388 */ /* 0x0001e80000000800 */
[----:B------:R0:W-:Y:S04]  /*db60*/  STS [R23+0x20200], R4 ;  /* 0x0202000417007388 */ /* 0x0001e80000000800 */
[----:B------:R0:W-:Y:S04]  /*db70*/  STS [R7], R6 ;  /* 0x0000000607007388 */ /* 0x0001e80000000800 */
[----:B------:R0:W1:Y:S04]  /*db80*/  LDS R9, [R13+0x21200] ;  /* 0x021200000d097984 */ /* 0x0000680000000800 */
[----:B------:R0:W2:Y:S04]  /*db90*/  LDS R11, [R2+0x1000] ;  /* 0x00100000020b7984 */ /* 0x0000a80000000800 */
[----:B------:R0:W3:Y:S04]  /*dba0*/  LDS R10, [R14+0x21200] ;  /* 0x021200000e0a7984 */ /* 0x0000e80000000800 */
[----:B------:R0:W4:Y:S02]  /*dbb0*/  LDS R12, [R5+0x1000] ;  /* 0x00100000050c7984 */ /* 0x0001240000000800 */
[----:B01234-:R-:W-:Y:S05]  /*dbc0*/  WARPSYNC.COLLECTIVE R15, `(.L_x_328) ;  /* 0x000000000f087348 */ /* 0x01ffea0003c00000 */
[----:B------:R-:W-:Y:S01]  /*dbd0*/  NOP ;  /* 0x0000000000007918 */ /* 0x000fe20000000000 */
[----:B01234-:R-:W-:Y:S01]  /*dbe0*/  ENDCOLLECTIVE ;  /* 0x000000000000791b */ /* 0x01ffe20003800000 */
.L_x_328:
[----:B------:R0:W-:Y:S04]  /*dbf0*/  STS [R21+0x21200], R9 ;  /* 0x0212000915007388 */ /* 0x0001e80000000800 */
[----:B------:R0:W-:Y:S04]  /*dc00*/  STS [R8+0x1000], R11 ;  /* 0x0010000b08007388 */ /* 0x0001e80000000800 */
[----:B------:R0:W-:Y:S04]  /*dc10*/  STS [R23+0x21200], R10 ;  /* 0x0212000a17007388 */ /* 0x0001e80000000800 */
[----:B------:R0:W-:Y:S04]  /*dc20*/  STS [R7+0x1000], R12 ;  /* 0x0010000c07007388 */ /* 0x0001e80000000800 */
[----:B------:R0:W1:Y:S04]  /*dc30*/  LDS R0, [R13+0x22200] ;  /* 0x022200000d007984 */ /* 0x0000680000000800 */
[----:B------:R0:W2:Y:S04]  /*dc40*/  LDS R3, [R2+0x2000] ;  /* 0x0020000002037984 */ /* 0x0000a80000000800 */
[----:B------:R0:W3:Y:S04]  /*dc50*/  LDS R4, [R14+0x22200] ;  /* 0x022200000e047984 */ /* 0x0000e80000000800 */
[----:B------:R0:W4:Y:S02]  /*dc60*/  LDS R6, [R5+0x2000] ;  /* 0x0020000005067984 */ /* 0x0001240000000800 */
[----:B01234-:R-:W-:Y:S05]  /*dc70*/  WARPSYNC.COLLECTIVE R15, `(.L_x_329) ;  /* 0x000000000f087348 */ /* 0x01ffea0003c00000 */
[----:B------:R-:W-:Y:S01]  /*dc80*/  NOP ;  /* 0x0000000000007918 */ /* 0x000fe20000000000 */
[----:B01234-:R-:W-:Y:S01]  /*dc90*/  ENDCOLLECTIVE ;  /* 0x000000000000791b */ /* 0x01ffe20003800000 */
.L_x_329:
        /* <DEDUP_REMOVED lines=11> */
.L_x_330:
[----:B------:R-:W-:Y:S05]  /*dd50*/  BRA `(.L_x_331) ;  /* 0xffffff3c00dc7947 */ /* 0x000fea000383ffff */
.L_x_26:
[----:B0-----:R0:W1:Y:S02]  /*dd60*/  SYNCS.PHASECHK.TRANS64.TRYWAIT P1, [R0+URZ], R181 ;  /* 0x000000b5000075a7 */ /* 0x001064000802017f */
[----:B-1----:R-:W-:Y:S05]  /*dd70*/  @!P1 NANOSLEEP.SYNCS 0x989680 ;  /* 0x009896800000995d */ /* 0x002fea0003900000 */
[----:B------:R-:W1:Y:S02]  /*dd80*/  @!P1 SYNCS.PHASECHK.TRANS64 P1, [R0+URZ], R181 ;  /* 0x000000b5000095a7 */ /* 0x000e64000802007f */
[----:B-1----:R-:W-:Y:S05]  /*dd90*/  @!P1 BRA `(.L_x_26) ;  /* 0xfffffffc00f09947 */ /* 0x002fea000383ffff */
[----:B------:R-:W-:Y:S05]  /*dda0*/  BRA `(.L_x_25) ;  /* 0xffffff4400207947 */ /* 0x000fea000383ffff */
.L_x_34:
[----:B------:R0:W0:Y:S02]  /*ddb0*/  SYNCS.PHASECHK.TRANS64.TRYWAIT P1, [R2+URZ], R5 ;  /* 0x00000005020075a7 */ /* 0x000024000802017f */
[----:B0-----:R-:W-:Y:S05]  /*ddc0*/  @!P1 NANOSLEEP.SYNCS 0x989680 ;  /* 0x009896800000995d */ /* 0x001fea0003900000 */
[----:B------:R-:W0:Y:S02]  /*ddd0*/  @!P1 SYNCS.PHASECHK.TRANS64 P1, [R2+URZ], R5 ;  /* 0x00000005020095a7 */ /* 0x000e24000802007f */
[----:B0-----:R-:W-:Y:S05]  /*dde0*/  @!P1 BRA `(.L_x_34) ;  /* 0xfffffffc00f09947 */ /* 0x001fea000383ffff */
[----:B------:R-:W-:Y:S05]  /*ddf0*/  BRA `(.L_x_33) ;  /* 0xffffff5000087947 */ /* 0x000fea000383ffff */
.L_x_35:
[--C-:B------:R-:W-:Y:S01]  /*de00*/  IMAD.IADD R13, R174, 0x1, R5.reuse ;  /* 0x00000001ae0d7824 */ /* 0x100fe200078e0205 */
[----:B------:R-:W-:Y:S01]  /*de10*/  BSSY B0, `(.L_x_332) ;  /* 0x000000c000007945 */ /* 0x000fe20003800000 */
[----:B------:R-:W-:Y:S02]  /*de20*/  IMAD.IADD R5, R20, 0x1, R5 ;  /* 0x0000000114057824 */ /* 0x000fe400078e0205 */
[----:B------:R-:W-:Y:S01]  /*de30*/  IMAD.MOV.U32 R15, RZ, RZ, -0x1 ;  /* 0xffffffffff0f7424 */ /* 0x000fe200078e00ff */
[----:B------:R-:W-:Y:S01]  /*de40*/  LEA R21, R13, R6, 0x2 ;  /* 0x000000060d157211 */ /* 0x000fe200078e10ff */
[----:B------:R-:W-:Y:S01]  /*de50*/  IMAD R23, R5, 0x4, R6 ;  /* 0x0000000405177824 */ /* 0x000fe200078e0206 */
[----:B------:R-:W-:Y:S02]  /*de60*/  LEA R13, R13, UR9, 0x2 ;  /* 0x000000090d0d7c11 */ /* 0x000fe4000f8e10ff */
[----:B------:R-:W-:Y:S01]  /*de70*/  LEA R14, R5, UR9, 0x2 ;  /* 0x00000009050e7c11 */ /* 0x000fe2000f8e10ff */
[C---:B------:R-:W-:Y:S01]  /*de80*/  IMAD.IADD R21, R170.reuse, 0x1, R21 ;  /* 0x00000001aa157824 */ /* 0x040fe200078e0215 */
[----:B------:R-:W-:-:S07]  /*de90*/  IADD3 R23, R170, R23, RZ ;  /* 0x00000017aa177210 */ /* 0x000fce0007ffe0ff */
[----:B0-2345:R-:W-:Y:S05]  /*dea0*/  WARPSYNC.COLLECTIVE R15, `(.L_x_333) ;  /* 0x000000000f087348 */ /* 0x03dfea0003c00000 */
[----:B------:R-:W-:Y:S01]  /*deb0*/  NOP ;  /* 0x0000000000007918 */ /* 0x000fe20000000000 */
[----:B0-2345:R-:W-:Y:S01]  /*dec0*/  ENDCOLLECTIVE ;  /* 0x000000000000791b */ /* 0x03dfe20003800000 */
.L_x_333:
[----:B------:R-:W-:Y:S05]  /*ded0*/  BSYNC B0 ;  /* 0x0000000000007941 */ /* 0x000fea0003800000 */
.L_x_332:
[----:B------:R0:W-:Y:S01]  /*dee0*/  STS [R13+0x20200], R0 ;  /* 0x020200000d007388 */ /* 0x0001e20000000800 */
[----:B------:R-:W-:-:S03]  /*def0*/  IMAD.MOV.U32 R15, RZ, RZ, -0x1 ;  /* 0xffffffffff0f7424 */ /* 0x000fc600078e00ff */
        /* <DEDUP_REMOVED lines=10> */
.L_x_334:
        /* <DEDUP_REMOVED lines=11> */
.L_x_335:
        /* <DEDUP_REMOVED lines=11> */
.L_x_336:
[----:B------:R-:W-:Y:S05]  /*e100*/  BRA `(.L_x_337) ;  /* 0xffffff5000387947 */ /* 0x000fea000383ffff */
.L_x_302:
[----:B------:R-:W-:Y:S01]  /*e110*/  BSSY B0, `(.L_x_338) ;  /* 0x0000006000007945 */ /* 0x000fe20003800000 */
[----:B------:R-:W-:-:S07]  /*e120*/  MOV R15, 0xffffffff ;  /* 0xffffffff000f7802 */ /* 0x000fce0000000f00 */
[----:B-1----:R-:W-:Y:S05]  /*e130*/  WARPSYNC.COLLECTIVE R15, `(.L_x_339) ;  /* 0x000000000f0c7348 */ /* 0x002fea0003c00000 */
[----:B------:R-:W-:Y:S02]  /*e140*/  ELECT P6, UR62, PT ;  /* 0x00000000003e782f */ /* 0x000fe400038c0000 */
[----:B------:R-:W-:Y:S01]  /*e150*/  MOV R14, UR62 ;  /* 0x0000003e000e7c02 */ /* 0x000fe20008000f00 */
[----:B-1----:R-:W-:Y:S10]  /*e160*/  ENDCOLLECTIVE ;  /* 0x000000000000791b */ /* 0x002ff40003800000 */
.L_x_339:
[----:B------:R-:W-:Y:S05]  /*e170*/  BSYNC B0 ;  /* 0x0000000000007941 */ /* 0x000fea0003800000 */
.L_x_338:
[----:B------:R-:W-:Y:S05]  /*e180*/  BRA `(.L_x_340) ;  /* 0xffffffd000647947 */ /* 0x000fea000383ffff */
.L_x_307:
[----:B0-----:R0:W1:Y:S02]  /*e190*/  SYNCS.PHASECHK.TRANS64.TRYWAIT P0, [R36+URZ+0x20], R37 ;  /* 0x00002025240075a7 */ /* 0x001064000800017f */
[----:B-1----:R-:W-:Y:S05]  /*e1a0*/  @!P0 NANOSLEEP.SYNCS 0x989680 ;  /* 0x009896800000895d */ /* 0x002fea0003900000 */
[----:B------:R-:W1:Y:S02]  /*e1b0*/  @!P0 SYNCS.PHASECHK.TRANS64 P0, [R36+URZ+0x20], R37 ;  /* 0x00002025240085a7 */ /* 0x000e64000800007f */
[----:B-1----:R-:W-:Y:S05]  /*e1c0*/  @!P0 BRA `(.L_x_307) ;  /* 0xfffffffc00f08947 */ /* 0x002fea000383ffff */
[----:B------:R-:W-:Y:S05]  /*e1d0*/  BRA `(.L_x_341) ;  /* 0xffffffd8003c7947 */ /* 0x000fea000383ffff */
.L_x_316:
[----:B------:R-:W-:Y:S01]  /*e1e0*/  BSSY B0, `(.L_x_342) ;  /* 0x0000006000007945 */ /* 0x000fe20003800000 */
[----:B------:R-:W-:-:S07]  /*e1f0*/  IMAD.MOV.U32 R15, RZ, RZ, -0x1 ;  /* 0xffffffffff0f7424 */ /* 0x000fce00078e00ff */
[----:B01----:R-:W-:Y:S05]  /*e200*/  WARPSYNC.COLLECTIVE R15, `(.L_x_343) ;  /* 0x000000000f0c7348 */ /* 0x003fea0003c00000 */
[----:B------:R-:W-:Y:S02]  /*e210*/  ELECT P6, UR62, PT ;  /* 0x00000000003e782f */ /* 0x000fe400038c0000 */
[----:B------:R-:W-:Y:S01]  /*e220*/  MOV R14, UR62 ;  /* 0x0000003e000e7c02 */ /* 0x000fe20008000f00 */
[----:B01----:R-:W-:Y:S10]  /*e230*/  ENDCOLLECTIVE ;  /* 0x000000000000791b */ /* 0x003ff40003800000 */
.L_x_343:
[----:B------:R-:W-:Y:S05]  /*e240*/  BSYNC B0 ;  /* 0x0000000000007941 */ /* 0x000fea0003800000 */
.L_x_342:
[----:B------:R-:W-:Y:S05]  /*e250*/  BRA `(.L_x_344) ;  /* 0xfffffff4000c7947 */ /* 0x000fea000383ffff */
.L_x_320:
[----:B0-----:R0:W1:Y:S02]  /*e260*/  SYNCS.PHASECHK.TRANS64.TRYWAIT P0, [R7+URZ], R4 ;  /* 0x00000004070075a7 */ /* 0x001064000800017f */
[----:B-1----:R-:W-:Y:S05]  /*e270*/  @!P0 NANOSLEEP.SYNCS 0x989680 ;  /* 0x009896800000895d */ /* 0x002fea0003900000 */
[----:B------:R-:W1:Y:S02]  /*e280*/  @!P0 SYNCS.PHASECHK.TRANS64 P0, [R7+URZ], R4 ;  /* 0x00000004070085a7 */ /* 0x000e64000800007f */
[----:B-1----:R-:W-:Y:S05]  /*e290*/  @!P0 BRA `(.L_x_320) ;  /* 0xfffffffc00f08947 */ /* 0x002fea000383ffff */
[----:B------:R-:W-:Y:S05]  /*e2a0*/  BRA `(.L_x_345) ;  /* 0xfffffff400587947 */ /* 0x000fea000383ffff */
.L_x_321:
[----:B0-----:R0:W1:Y:S02]  /*e2b0*/  SYNCS.PHASECHK.TRANS64.TRYWAIT P0, [R8+URZ], R5 ;  /* 0x00000005080075a7 */ /* 0x001064000800017f */
[----:B-1----:R-:W-:Y:S05]  /*e2c0*/  @!P0 NANOSLEEP.SYNCS 0x989680 ;  /* 0x009896800000895d */ /* 0x002fea0003900000 */
[----:B------:R-:W1:Y:S02]  /*e2d0*/  @!P0 SYNCS.PHASECHK.TRANS64 P0, [R8+URZ], R5 ;  /* 0x00000005080085a7 */ /* 0x000e64000800007f */
[----:B-1----:R-:W-:Y:S05]  /*e2e0*/  @!P0 BRA `(.L_x_321) ;  /* 0xfffffffc00f08947 */ /* 0x002fea000383ffff */
[----:B------:R-:W-:Y:S05]  /*e2f0*/  BRA `(.L_x_346) ;  /* 0xfffffff400687947 */ /* 0x000fea000383ffff */
.L_x_322:
[----:B-1----:R1:W2:Y:S02]  /*e300*/  SYNCS.PHASECHK.TRANS64.TRYWAIT P0, [R11+URZ], R6 ;  /* 0x000000060b0075a7 */ /* 0x0022a4000800017f */
[----:B--2---:R-:W-:Y:S05]  /*e310*/  @!P0 NANOSLEEP.SYNCS 0x989680 ;  /* 0x009896800000895d */ /* 0x004fea0003900000 */
[----:B------:R-:W2:Y:S02]  /*e320*/  @!P0 SYNCS.PHASECHK.TRANS64 P0, [R11+URZ], R6 ;  /* 0x000000060b0085a7 */ /* 0x000ea4000800007f */
[----:B--2---:R-:W-:Y:S05]  /*e330*/  @!P0 BRA `(.L_x_322) ;  /* 0xfffffffc00f08947 */ /* 0x004fea000383ffff */
[----:B------:R-:W-:Y:S05]  /*e340*/  BRA `(.L_x_347) ;  /* 0xfffffff400707947 */ /* 0x000fea000383ffff */
.L_x_348:
[----:B------:R-:W-:-:S00]  /*e350*/  BRA `(.L_x_348) ;  /* 0xfffffffc00fc7947 */ /* 0x000fc0000383ffff */
[----:B------:R-:W-:-:S00]  /*e360*/  NOP ;  /* 0x0000000000007918 */ /* 0x000fc00000000000 */
        /* <DEDUP_REMOVED lines=9> */
.L_x_349:


//--------------------- .nv.global.init           --------------------------
	.section	.nv.global.init,"aw",@progbits
.nv.global.init:
	.type		$str$24,@object
	.size		$str$24,($str$25 - $str$24)
$str$24:
        /*0000*/ 	.byte	0x28, 0x61, 0x64, 0x64, 0x72, 0x65, 0x73, 0x73, 0x20, 0x26, 0x20, 0x6d, 0x61, 0x73, 0x6b, 0x29
        /*0010*/ 	.byte	0x20, 0x3d, 0x3d, 0x20, 0x30, 0x00
	.type		$str$25,@object
	.size		$str$25,(__unnamed_1 - $str$25)
$str$25:
        /*0016*/ 	.byte	0x2f, 0x74, 0x6d, 0x70, 0x2f, 0x63, 0x75, 0x74, 0x6c, 0x61, 0x73, 0x73, 0x5f, 0x73, 0x77, 0x65
        /*0026*/ 	.byte	0x65, 0x70, 0x5f, 0x73, 0x72, 0x63, 0x2f, 0x69, 0x6e, 0x63, 0x6c, 0x75, 0x64, 0x65, 0x2f, 0x63
        /*0036*/ 	.byte	0x75, 0x74, 0x65, 0x2f, 0x70, 0x6f, 0x69, 0x6e, 0x74, 0x65, 0x72, 0x5f, 0x66, 0x6c, 0x61, 0x67
        /*0046*/ 	.byte	0x67, 0x65, 0x64, 0x2e, 0x68, 0x70, 0x70, 0x00
	.type		__unnamed_1,@object
	.size		__unnamed_1,(__unnamed_3 - __unnamed_1)
__unnamed_1:
        /* <DEDUP_REMOVED lines=28> */
        /*020e*/ 	.byte	0x38, 0x31, 0x39, 0x32, 0x3e, 0x3e, 0x3e, 0x3e, 0x3e, 0x20, 0x26, 0x5d, 0x00
	.type		__unnamed_3,@object
	.size		__unnamed_3,(__unnamed_2 - __unnamed_3)
__unnamed_3:
        /* <DEDUP_REMOVED lines=29> */
	.type		__unnamed_2,@object
	.size		__unnamed_2,(.L_1 - __unnamed_2)
__unnamed_2:
        /* <DEDUP_REMOVED lines=29> */
.L_1:


//--------------------- .nv.shared._ZN7cutlass13device_kernelINS_4gemm6kernel13GemmUniversalIN4cute5tupleIJiiiiEEENS1_10collective13CollectiveMmaINS1_39MainloopSm90TmaGmmaRmemAWarpSpecializedILi4ENS5_IJNS4_1CILi1EEESB_SB_EEENS1_35KernelTmaWarpSpecializedCooperativeEEENS5_IJNSA_ILi256EEENSA_ILi128EEENSA_ILi32EEEEEEfNS5_IJSB_llEEEfSJ_NS4_8TiledMMAINS4_8MMA_AtomIJNS4_4SM904GMMA30MMA_64x128x8_F32TF32TF32_RS_TNILNSN_7ScaleInE1ELSP_1EEEEEENS4_6LayoutINS5_IJNSA_ILi2EEESB_SB_EEENS5_IJSB_NSA_ILi0EEESV_EEEEENS5_IJNS4_10UnderscoreESY_SY_EEEEENS4_13SM90_TMA_LOADENS4_14ComposedLayoutINS4_7SwizzleILi1ELi4ELi3EEENS4_18smem_ptr_flag_bitsILi32EEENSS_INS5_IJNSA_ILi8EEES17_EEENS5_IJSB_S17_EEEEEEENS4_9Copy_AtomIJNS4_39AutoVectorizingCopyWithAssumedAlignmentILi128EEEfEEENS4_8identityES11_S1B_vS1G_EENS_8epilogue10collective6detail29Sm90TmaWarpSpecializedAdapterINS1J_15DefaultEpilogueIfNS5_IJlSB_lEEES1N_NS1I_6thread17LinearCombinationIfLi1EffLNS1O_9ScaleType4KindE0ELNS_15FloatRoundStyleE2EfEENS1_15EpilogueDefaultEEEEEvvEEEEvNT_6ParamsE --------------------------
	.section	.nv.shared._ZN7cutlass13device_kernelINS_4gemm6kernel13GemmUniversalIN4cute5tupleIJiiiiEEENS1_10collective13CollectiveMmaINS1_39MainloopSm90TmaGmmaRmemAWarpSpecializedILi4ENS5_IJNS4_1CILi1EEESB_SB_EEENS1_35KernelTmaWarpSpecializedCooperativeEEENS5_IJNSA_ILi256EEENSA_ILi128EEENSA_ILi32EEEEEEfNS5_IJSB_llEEEfSJ_NS4_8TiledMMAINS4_8MMA_AtomIJNS4_4SM904GMMA30MMA_64x128x8_F32TF32TF32_RS_TNILNSN_7ScaleInE1ELSP_1EEEEEENS4_6LayoutINS5_IJNSA_ILi2EEESB_SB_EEENS5_IJSB_NSA_ILi0EEESV_EEEEENS5_IJNS4_10UnderscoreESY_SY_EEEEENS4_13SM90_TMA_LOADENS4_14ComposedLayoutINS4_7SwizzleILi1ELi4ELi3EEENS4_18smem_ptr_flag_bitsILi32EEENSS_INS5_IJNSA_ILi8EEES17_EEENS5_IJSB_S17_EEEEEEENS4_9Copy_AtomIJNS4_39AutoVectorizingCopyWithAssumedAlignmentILi128EEEfEEENS4_8identityES11_S1B_vS1G_EENS_8epilogue10collective6detail29Sm90TmaWarpSpecializedAdapterINS1J_15DefaultEpilogueIfNS5_IJlSB_lEEES1N_NS1I_6thread17LinearCombinationIfLi1EffLNS1O_9ScaleType4KindE0ELNS_15FloatRoundStyleE2EfEENS1_15EpilogueDefaultEEEEEvvEEEEvNT_6ParamsE,"aw",@nobits
	.sectionflags	@""
	.align	16
	.zero		1024


//--------------------- .nv.shared.reserved.0     --------------------------
	.section	.nv.shared.reserved.0,"aw",@nobits
	.weak		__nv_reservedSMEM_offset_0_alias
	.size		__nv_reservedSMEM_offset_0_alias, 0, 0
	.other		__nv_reservedSMEM_offset_0_alias,@"STO_CUDA_RESERVED_SHARED STV_DEFAULT"
__nv_reservedSMEM_offset_0_alias:
	.zero		0


//--------------------- .nv.global                --------------------------
	.section	.nv.global,"aw",@nobits
.nv.global:
	.type		_ZN40_INTERNAL_2026528d_4_k_cu_f8085b6a_178004cute1_E,@object
	.size		_ZN40_INTERNAL_2026528d_4_k_cu_f8085b6a_178004cute1_E,(_ZN40_INTERNAL_2026528d_4_k_cu_f8085b6a_178004cuda3std3__45__cpo6cbeginE - _ZN40_INTERNAL_2026528d_4_k_cu_f8085b6a_178004cute1_E)
_ZN40_INTERNAL_2026528d_4_k_cu_f8085b6a_178004cute1_E:
	.zero		1
	.type		_ZN40_INTERNAL_2026528d_4_k_cu_f8085b6a_178004cuda3std3__45__cpo6cbeginE,@object
	.size		_ZN40_INTERNAL_2026528d_4_k_cu_f8085b6a_178004cuda3std3__45__cpo6cbeginE,(_ZN40_INTERNAL_2026528d_4_k_cu_f8085b6a_178004cuda3std3__48in_placeE - _ZN40_INTERNAL_2026528d_4_k_cu_f8085b6a_178004cuda3std3__45__cpo6cbeginE)
_ZN40_INTERNAL_2026528d_4_k_cu_f8085b6a_178004cuda3std3__45__cpo6cbeginE:
	.zero		1
	.type		_ZN40_INTERNAL_2026528d_4_k_cu_f8085b6a_178004cuda3std3__48in_placeE,@object
	.size		_ZN40_INTERNAL_2026528d_4_k_cu_f8085b6a_178004cuda3std3__48in_placeE,(_ZN40_INTERNAL_2026528d_4_k_cu_f8085b6a_178004cuda3std6ranges3__45__cpo9iter_moveE - _ZN40_INTERNAL_2026528d_4_k_cu_f8085b6a_178004cuda3std3__48in_placeE)
_ZN40_INTERNAL_2026528d_4_k_cu_f8085b6a_178004cuda3std3__48in_placeE:
	.zero		1
	.type		_ZN40_INTERNAL_2026528d_4_k_cu_f8085b6a_178004cuda3std6ranges3__45__cpo9iter_moveE,@object
	.size		_ZN40_INTERNAL_2026528d_4_k_cu_f8085b6a_178004cuda3std6ranges3__45__cpo9iter_moveE,(_ZN40_INTERNAL_2026528d_4_k_cu_f8085b6a_178004cuda3std3__45__cpo5beginE - _ZN40_INTERNAL_2026528d_4_k_cu_f8085b6a_178004cuda3std6ranges3__45__cpo9iter_moveE)
_ZN40_INTERNAL_2026528d_4_k_cu_f8085b6a_178004cuda3std6ranges3__45__cpo9iter_moveE:
	.zero		1
	.type		_ZN40_INTERNAL_2026528d_4_k_cu_f8085b6a_178004cuda3std3__45__cpo5beginE,@object
	.size		_ZN40_INTERNAL_2026528d_4_k_cu_f8085b6a_178004cuda3std3__45__cpo5beginE,(_ZN40_INTERNAL_2026528d_4_k_cu_f8085b6a_178004cuda3std3__442_GLOBAL__N__2026528d_4_k_cu_f8085b6a_178006ignoreE - _ZN40_INTERNAL_2026528d_4_k_cu_f8085b6a_178004cuda3std3__45__cpo5beginE)
_ZN40_INTERNAL_2026528d_4_k_cu_f8085b6a_178004cuda3std3__45__cpo5beginE:
	.zero		1
	.type		_ZN40_INTERNAL_2026528d_4_k_cu_f8085b6a_178004cuda3std3__442_GLOBAL__N__2026528d_4_k_cu_f8085b6a_178006ignoreE,@object
	.size		_ZN40_INTERNAL_2026528d_4_k_cu_f8085b6a_178004cuda3std3__442_GLOBAL__N__2026528d_4_k_cu_f8085b6a_178006ignoreE,(_ZN40_INTERNAL_2026528d_4_k_cu_f8085b6a_178004cute7productE - _ZN40_INTERNAL_2026528d_4_k_cu_f8085b6a_178004cuda3std3__442_GLOBAL__N__2026528d_4_k_cu_f8085b6a_178006ignoreE)
_ZN40_INTERNAL_2026528d_4_k_cu_f8085b6a_178004cuda3std3__442_GLOBAL__N__2026528d_4_k_cu_f8085b6a_178006ignoreE:
	.zero		1
	.type		_ZN40_INTERNAL_2026528d_4_k_cu_f8085b6a_178004cute7productE,@object
	.size		_ZN40_INTERNAL_2026528d_4_k_cu_f8085b6a_178004cute7productE,(_ZN40_INTERNAL_2026528d_4_k_cu_f8085b6a_178004cuda3std3__45__cpo3endE - _ZN40_INTERNAL_2026528d_4_k_cu_f8085b6a_178004cute7productE)
_ZN40_INTERNAL_2026528d_4_k_cu_f8085b6a_178004cute7productE:
	.zero		1
	.type		_ZN40_INTERNAL_2026528d_4_k_cu_f8085b6a_178004cuda3std3__45__cpo3endE,@object
	.size		_ZN40_INTERNAL_2026528d_4_k_cu_f8085b6a_178004cuda3std3__45__cpo3endE,(_ZN40_INTERNAL_2026528d_4_k_cu_f8085b6a_178004cuda3std3__419piecewise_constructE - _ZN40_INTERNAL_2026528d_4_k_cu_f8085b6a_178004cuda3std3__45__cpo3endE)
_ZN40_INTERNAL_2026528d_4_k_cu_f8085b6a_178004cuda3std3__45__cpo3endE:
	.zero		1
	.type		_ZN40_INTERNAL_2026528d_4_k_cu_f8085b6a_178004cuda3std3__419piecewise_constructE,@object
	.size		_ZN40_INTERNAL_2026528d_4_k_cu_f8085b6a_178004cuda3std3__419piecewise_constructE,(_ZN40_INTERNAL_2026528d_4_k_cu_f8085b6a_178004cuda3std3__45__cpo4cendE - _ZN40_INTERNAL_2026528d_4_k_cu_f8085b6a_178004cuda3std3__419piecewise_constructE)
_ZN40_INTERNAL_2026528d_4_k_cu_f8085b6a_178004cuda3std3__419piecewise_constructE:
	.zero		1
	.type		_ZN40_INTERNAL_2026528d_4_k_cu_f8085b6a_178004cuda3std3__45__cpo4cendE,@object
	.size		_ZN40_INTERNAL_2026528d_4_k_cu_f8085b6a_178004cuda3std3__45__cpo4cendE,(_ZN40_INTERNAL_2026528d_4_k_cu_f8085b6a_178004cuda3std6ranges3__45__cpo4swapE - _ZN40_INTERNAL_2026528d_4_k_cu_f8085b6a_178004cuda3std3__45__cpo4cendE)
_ZN40_INTERNAL_2026528d_4_k_cu_f8085b6a_178004cuda3std3__45__cpo4cendE:
	.zero		1
	.type		_ZN40_INTERNAL_2026528d_4_k_cu_f8085b6a_178004cuda3std6ranges3__45__cpo4swapE,@object
	.size		_ZN40_INTERNAL_2026528d_4_k_cu_f8085b6a_178004cuda3std6ranges3__45__cpo4swapE,(.L_10 - _ZN40_INTERNAL_2026528d_4_k_cu_f8085b6a_178004cuda3std6ranges3__45__cpo4swapE)
_ZN40_INTERNAL_2026528d_4_k_cu_f8085b6a_178004cuda3std6ranges3__45__cpo4swapE:
	.zero		1
.L_10:


//--------------------- .nv.constant0._ZN7cutlass13device_kernelINS_4gemm6kernel13GemmUniversalIN4cute5tupleIJiiiiEEENS1_10collective13CollectiveMmaINS1_39MainloopSm90TmaGmmaRmemAWarpSpecializedILi4ENS5_IJNS4_1CILi1EEESB_SB_EEENS1_35KernelTmaWarpSpecializedCooperativeEEENS5_IJNSA_ILi256EEENSA_ILi128EEENSA_ILi32EEEEEEfNS5_IJSB_llEEEfSJ_NS4_8TiledMMAINS4_8MMA_AtomIJNS4_4SM904GMMA30MMA_64x128x8_F32TF32TF32_RS_TNILNSN_7ScaleInE1ELSP_1EEEEEENS4_6LayoutINS5_IJNSA_ILi2EEESB_SB_EEENS5_IJSB_NSA_ILi0EEESV_EEEEENS5_IJNS4_10UnderscoreESY_SY_EEEEENS4_13SM90_TMA_LOADENS4_14ComposedLayoutINS4_7SwizzleILi1ELi4ELi3EEENS4_18smem_ptr_flag_bitsILi32EEENSS_INS5_IJNSA_ILi8EEES17_EEENS5_IJSB_S17_EEEEEEENS4_9Copy_AtomIJNS4_39AutoVectorizingCopyWithAssumedAlignmentILi128EEEfEEENS4_8identityES11_S1B_vS1G_EENS_8epilogue10collective6detail29Sm90TmaWarpSpecializedAdapterINS1J_15DefaultEpilogueIfNS5_IJlSB_lEEES1N_NS1I_6thread17LinearCombinationIfLi1EffLNS1O_9ScaleType4KindE0ELNS_15FloatRoundStyleE2EfEENS1_15EpilogueDefaultEEEEEvvEEEEvNT_6ParamsE --------------------------
	.section	.nv.constant0._ZN7cutlass13device_kernelINS_4gemm6kernel13GemmUniversalIN4cute5tupleIJiiiiEEENS1_10collective13CollectiveMmaINS1_39MainloopSm90TmaGmmaRmemAWarpSpecializedILi4ENS5_IJNS4_1CILi1EEESB_SB_EEENS1_35KernelTmaWarpSpecializedCooperativeEEENS5_IJNSA_ILi256EEENSA_ILi128EEENSA_ILi32EEEEEEfNS5_IJSB_llEEEfSJ_NS4_8TiledMMAINS4_8MMA_AtomIJNS4_4SM904GMMA30MMA_64x128x8_F32TF32TF32_RS_TNILNSN_7ScaleInE1ELSP_1EEEEEENS4_6LayoutINS5_IJNSA_ILi2EEESB_SB_EEENS5_IJSB_NSA_ILi0EEESV_EEEEENS5_IJNS4_10UnderscoreESY_SY_EEEEENS4_13SM90_TMA_LOADENS4_14ComposedLayoutINS4_7SwizzleILi1ELi4ELi3EEENS4_18smem_ptr_flag_bitsILi32EEENSS_INS5_IJNSA_ILi8EEES17_EEENS5_IJSB_S17_EEEEEEENS4_9Copy_AtomIJNS4_39AutoVectorizingCopyWithAssumedAlignmentILi128EEEfEEENS4_8identityES11_S1B_vS1G_EENS_8epilogue10collective6detail29Sm90TmaWarpSpecializedAdapterINS1J_15DefaultEpilogueIfNS5_IJlSB_lEEES1N_NS1I_6thread17LinearCombinationIfLi1EffLNS1O_9ScaleType4KindE0ELNS_15FloatRoundStyleE2EfEENS1_15EpilogueDefaultEEEEEvvEEEEvNT_6ParamsE,"a",@progbits
	.sectionflags	@""
	.align	4
.nv.constant0._ZN7cutlass13device_kernelINS_4gemm6kernel13GemmUniversalIN4cute5tupleIJiiiiEEENS1_10collective13CollectiveMmaINS1_39MainloopSm90TmaGmmaRmemAWarpSpecializedILi4ENS5_IJNS4_1CILi1EEESB_SB_EEENS1_35KernelTmaWarpSpecializedCooperativeEEENS5_IJNSA_ILi256EEENSA_ILi128EEENSA_ILi32EEEEEEfNS5_IJSB_llEEEfSJ_NS4_8TiledMMAINS4_8MMA_AtomIJNS4_4SM904GMMA30MMA_64x128x8_F32TF32TF32_RS_TNILNSN_7ScaleInE1ELSP_1EEEEEENS4_6LayoutINS5_IJNSA_ILi2EEESB_SB_EEENS5_IJSB_NSA_ILi0EEESV_EEEEENS5_IJNS4_10UnderscoreESY_SY_EEEEENS4_13SM90_TMA_LOADENS4_14ComposedLayoutINS4_7SwizzleILi1ELi4ELi3EEENS4_18smem_ptr_flag_bitsILi32EEENSS_INS5_IJNSA_ILi8EEES17_EEENS5_IJSB_S17_EEEEEEENS4_9Copy_AtomIJNS4_39AutoVectorizingCopyWithAssumedAlignmentILi128EEEfEEENS4_8identityES11_S1B_vS1G_EENS_8epilogue10collective6detail29Sm90TmaWarpSpecializedAdapterINS1J_15DefaultEpilogueIfNS5_IJlSB_lEEES1N_NS1I_6thread17LinearCombinationIfLi1EffLNS1O_9ScaleType4KindE0ELNS_15FloatRoundStyleE2EfEENS1_15EpilogueDefaultEEEEEvvEEEEvNT_6ParamsE:
	.zero		1664


//--------------------- SYMBOLS --------------------------

	.type		.nv.reservedSmem.offset0,@object
	.size		.nv.reservedSmem.offset0,0x4
	.type		__assertfail,@function
